//
// Generated by NVIDIA NVVM Compiler
//
// Compiler Build ID: CL-36424714
// Cuda compilation tools, release 13.0, V13.0.88
// Based on NVVM 20.0.0
//

.version 9.0
.target sm_100
.address_size 64

	// .globl	_Z11term_ClassNPiS_i
.global .align 1 .b8 _ZN34_INTERNAL_31a69002_4_k_cu_5de6cee54cuda3std3__45__cpo5beginE[1];
.global .align 1 .b8 _ZN34_INTERNAL_31a69002_4_k_cu_5de6cee54cuda3std3__45__cpo3endE[1];
.global .align 1 .b8 _ZN34_INTERNAL_31a69002_4_k_cu_5de6cee54cuda3std3__45__cpo6cbeginE[1];
.global .align 1 .b8 _ZN34_INTERNAL_31a69002_4_k_cu_5de6cee54cuda3std3__45__cpo4cendE[1];
.global .align 1 .b8 _ZN34_INTERNAL_31a69002_4_k_cu_5de6cee54cuda3std3__45__cpo6rbeginE[1];
.global .align 1 .b8 _ZN34_INTERNAL_31a69002_4_k_cu_5de6cee54cuda3std3__45__cpo4rendE[1];
.global .align 1 .b8 _ZN34_INTERNAL_31a69002_4_k_cu_5de6cee54cuda3std3__45__cpo7crbeginE[1];
.global .align 1 .b8 _ZN34_INTERNAL_31a69002_4_k_cu_5de6cee54cuda3std3__45__cpo5crendE[1];
.global .align 1 .b8 _ZN34_INTERNAL_31a69002_4_k_cu_5de6cee54cuda3std3__436_GLOBAL__N__31a69002_4_k_cu_5de6cee56ignoreE[1];
.global .align 1 .b8 _ZN34_INTERNAL_31a69002_4_k_cu_5de6cee54cuda3std3__419piecewise_constructE[1];
.global .align 1 .b8 _ZN34_INTERNAL_31a69002_4_k_cu_5de6cee54cuda3std3__48in_placeE[1];
.global .align 1 .b8 _ZN34_INTERNAL_31a69002_4_k_cu_5de6cee54cuda3std3__420unreachable_sentinelE[1];
.global .align 1 .b8 _ZN34_INTERNAL_31a69002_4_k_cu_5de6cee54cuda3std3__47nulloptE[1];
.global .align 1 .b8 _ZN34_INTERNAL_31a69002_4_k_cu_5de6cee54cuda3std3__48unexpectE[1];
.global .align 1 .b8 _ZN34_INTERNAL_31a69002_4_k_cu_5de6cee54cuda3std6ranges3__45__cpo4swapE[1];
.global .align 1 .b8 _ZN34_INTERNAL_31a69002_4_k_cu_5de6cee54cuda3std6ranges3__45__cpo9iter_moveE[1];
.global .align 1 .b8 _ZN34_INTERNAL_31a69002_4_k_cu_5de6cee54cuda3std6ranges3__45__cpo5beginE[1];
.global .align 1 .b8 _ZN34_INTERNAL_31a69002_4_k_cu_5de6cee54cuda3std6ranges3__45__cpo3endE[1];
.global .align 1 .b8 _ZN34_INTERNAL_31a69002_4_k_cu_5de6cee54cuda3std6ranges3__45__cpo6cbeginE[1];
.global .align 1 .b8 _ZN34_INTERNAL_31a69002_4_k_cu_5de6cee54cuda3std6ranges3__45__cpo4cendE[1];
.global .align 1 .b8 _ZN34_INTERNAL_31a69002_4_k_cu_5de6cee54cuda3std6ranges3__45__cpo7advanceE[1];
.global .align 1 .b8 _ZN34_INTERNAL_31a69002_4_k_cu_5de6cee54cuda3std6ranges3__45__cpo9iter_swapE[1];
.global .align 1 .b8 _ZN34_INTERNAL_31a69002_4_k_cu_5de6cee54cuda3std6ranges3__45__cpo4nextE[1];
.global .align 1 .b8 _ZN34_INTERNAL_31a69002_4_k_cu_5de6cee54cuda3std6ranges3__45__cpo4prevE[1];
.global .align 1 .b8 _ZN34_INTERNAL_31a69002_4_k_cu_5de6cee54cuda3std6ranges3__45__cpo4dataE[1];
.global .align 1 .b8 _ZN34_INTERNAL_31a69002_4_k_cu_5de6cee54cuda3std6ranges3__45__cpo5cdataE[1];
.global .align 1 .b8 _ZN34_INTERNAL_31a69002_4_k_cu_5de6cee54cuda3std6ranges3__45__cpo4sizeE[1];
.global .align 1 .b8 _ZN34_INTERNAL_31a69002_4_k_cu_5de6cee54cuda3std6ranges3__45__cpo5ssizeE[1];
.global .align 1 .b8 _ZN34_INTERNAL_31a69002_4_k_cu_5de6cee54cuda3std6ranges3__45__cpo8distanceE[1];
.global .align 1 .b8 _ZN34_INTERNAL_31a69002_4_k_cu_5de6cee56thrust24THRUST_300001_SM_1000_NS8cuda_cub3parE[1];
.global .align 1 .b8 _ZN34_INTERNAL_31a69002_4_k_cu_5de6cee56thrust24THRUST_300001_SM_1000_NS8cuda_cub10par_nosyncE[1];
.global .align 1 .b8 _ZN34_INTERNAL_31a69002_4_k_cu_5de6cee56thrust24THRUST_300001_SM_1000_NS6system6detail10sequential3seqE[1];
.global .align 1 .b8 _ZN34_INTERNAL_31a69002_4_k_cu_5de6cee56thrust24THRUST_300001_SM_1000_NS12placeholders2_1E[1];
.global .align 1 .b8 _ZN34_INTERNAL_31a69002_4_k_cu_5de6cee56thrust24THRUST_300001_SM_1000_NS12placeholders2_2E[1];
.global .align 1 .b8 _ZN34_INTERNAL_31a69002_4_k_cu_5de6cee56thrust24THRUST_300001_SM_1000_NS12placeholders2_3E[1];
.global .align 1 .b8 _ZN34_INTERNAL_31a69002_4_k_cu_5de6cee56thrust24THRUST_300001_SM_1000_NS12placeholders2_4E[1];
.global .align 1 .b8 _ZN34_INTERNAL_31a69002_4_k_cu_5de6cee56thrust24THRUST_300001_SM_1000_NS12placeholders2_5E[1];
.global .align 1 .b8 _ZN34_INTERNAL_31a69002_4_k_cu_5de6cee56thrust24THRUST_300001_SM_1000_NS12placeholders2_6E[1];
.global .align 1 .b8 _ZN34_INTERNAL_31a69002_4_k_cu_5de6cee56thrust24THRUST_300001_SM_1000_NS12placeholders2_7E[1];
.global .align 1 .b8 _ZN34_INTERNAL_31a69002_4_k_cu_5de6cee56thrust24THRUST_300001_SM_1000_NS12placeholders2_8E[1];
.global .align 1 .b8 _ZN34_INTERNAL_31a69002_4_k_cu_5de6cee56thrust24THRUST_300001_SM_1000_NS12placeholders2_9E[1];
.global .align 1 .b8 _ZN34_INTERNAL_31a69002_4_k_cu_5de6cee56thrust24THRUST_300001_SM_1000_NS12placeholders3_10E[1];
.global .align 1 .b8 _ZN34_INTERNAL_31a69002_4_k_cu_5de6cee56thrust24THRUST_300001_SM_1000_NS3seqE[1];

.visible .entry _Z11term_ClassNPiS_i(
	.param .u64 .ptr .align 1 _Z11term_ClassNPiS_i_param_0,
	.param .u64 .ptr .align 1 _Z11term_ClassNPiS_i_param_1,
	.param .u32 _Z11term_ClassNPiS_i_param_2
)
{
	.reg .pred 	%p<11>;
	.reg .b32 	%r<27>;
	.reg .b64 	%rd<17>;

	ld.param.u64 	%rd9, [_Z11term_ClassNPiS_i_param_0];
	ld.param.u64 	%rd8, [_Z11term_ClassNPiS_i_param_1];
	ld.param.u32 	%r6, [_Z11term_ClassNPiS_i_param_2];
	cvta.to.global.u64 	%rd1, %rd9;
	mov.u32 	%r1, %tid.x;
	setp.lt.s32 	%p1, %r6, 1;
	@%p1 bra 	$L__BB0_16;
	mul.lo.s32 	%r7, %r6, 20;
	cvta.to.global.u64 	%rd11, %rd8;
	mul.wide.u32 	%rd12, %r1, 4;
	add.s64 	%rd2, %rd11, %rd12;
	max.s32 	%r2, %r7, 1;
	setp.lt.s32 	%p2, %r7, 4;
	mov.b64 	%rd16, 0;
	@%p2 bra 	$L__BB0_13;
	and.b32  	%r8, %r2, 2147483644;
	neg.s32 	%r26, %r8;
	add.s64 	%rd15, %rd1, 8;
$L__BB0_3:
	ld.global.u32 	%r9, [%rd15+-8];
	setp.ne.s32 	%p3, %r1, %r9;
	@%p3 bra 	$L__BB0_5;
	ld.global.u32 	%r10, [%rd2];
	add.s32 	%r11, %r10, 1;
	st.global.u32 	[%rd2], %r11;
$L__BB0_5:
	ld.global.u32 	%r12, [%rd15+-4];
	setp.ne.s32 	%p4, %r1, %r12;
	@%p4 bra 	$L__BB0_7;
	ld.global.u32 	%r13, [%rd2];
	add.s32 	%r14, %r13, 1;
	st.global.u32 	[%rd2], %r14;
$L__BB0_7:
	ld.global.u32 	%r15, [%rd15];
	setp.ne.s32 	%p5, %r1, %r15;
	@%p5 bra 	$L__BB0_9;
	ld.global.u32 	%r16, [%rd2];
	add.s32 	%r17, %r16, 1;
	st.global.u32 	[%rd2], %r17;
$L__BB0_9:
	ld.global.u32 	%r18, [%rd15+4];
	setp.ne.s32 	%p6, %r1, %r18;
	@%p6 bra 	$L__BB0_11;
	ld.global.u32 	%r19, [%rd2];
	add.s32 	%r20, %r19, 1;
	st.global.u32 	[%rd2], %r20;
$L__BB0_11:
	add.s32 	%r26, %r26, 4;
	add.s64 	%rd15, %rd15, 16;
	setp.ne.s32 	%p7, %r26, 0;
	@%p7 bra 	$L__BB0_3;
	cvt.u64.u32 	%rd16, %r8;
$L__BB0_13:
	and.b32  	%r22, %r2, 1;
	setp.eq.b32 	%p8, %r22, 1;
	not.pred 	%p9, %p8;
	@%p9 bra 	$L__BB0_16;
	shl.b64 	%rd13, %rd16, 2;
	add.s64 	%rd14, %rd1, %rd13;
	ld.global.u32 	%r23, [%rd14];
	setp.ne.s32 	%p10, %r1, %r23;
	@%p10 bra 	$L__BB0_16;
	ld.global.u32 	%r24, [%rd2];
	add.s32 	%r25, %r24, 1;
	st.global.u32 	[%rd2], %r25;
$L__BB0_16:
	ret;

}
	// .globl	_Z14find_posteriorPiS_Pd
.visible .entry _Z14find_posteriorPiS_Pd(
	.param .u64 .ptr .align 1 _Z14find_posteriorPiS_Pd_param_0,
	.param .u64 .ptr .align 1 _Z14find_posteriorPiS_Pd_param_1,
	.param .u64 .ptr .align 1 _Z14find_posteriorPiS_Pd_param_2
)
{
	.reg .b32 	%r<6>;
	.reg .b64 	%rd<11>;
	.reg .b64 	%fd<4>;

	ld.param.u64 	%rd1, [_Z14find_posteriorPiS_Pd_param_0];
	ld.param.u64 	%rd2, [_Z14find_posteriorPiS_Pd_param_1];
	ld.param.u64 	%rd3, [_Z14find_posteriorPiS_Pd_param_2];
	cvta.to.global.u64 	%rd4, %rd3;
	cvta.to.global.u64 	%rd5, %rd2;
	cvta.to.global.u64 	%rd6, %rd1;
	mov.u32 	%r1, %tid.x;
	mul.wide.u32 	%rd7, %r1, 4;
	add.s64 	%rd8, %rd6, %rd7;
	ld.global.u32 	%r2, [%rd8];
	add.s32 	%r3, %r2, 1;
	cvt.rn.f64.s32 	%fd1, %r3;
	ld.global.u32 	%r4, [%rd5];
	add.s32 	%r5, %r4, 2;
	cvt.rn.f64.s32 	%fd2, %r5;
	div.rn.f64 	%fd3, %fd1, %fd2;
	mul.wide.u32 	%rd9, %r1, 8;
	add.s64 	%rd10, %rd4, %rd9;
	st.global.f64 	[%rd10], %fd3;
	ret;

}
	// .globl	_ZN3cub18CUB_300001_SM_10006detail11EmptyKernelIvEEvv
.visible .entry _ZN3cub18CUB_300001_SM_10006detail11EmptyKernelIvEEvv()
{


	ret;

}


// ===== COMPILED SASS (sm_100) =====

	.target	sm_100

	.elftype	@"ET_EXEC"


//--------------------- .note.nv.tkinfo           --------------------------
	.section	.note.nv.tkinfo,"",@"SHT_NOTE"
	.sectionflags	@"SHF_NOTE_NV_TKINFO"
	.tkinfo
        /*0018*/ 	.word	0x00000002
        /*0030*/ 	.string	""
        /*0030*/ 	.string	"ptxas"
        /*0030*/ 	.string	"Cuda compilation tools, release 13.0, V13.0.88"
        /*0030*/ 	.string	"Build cuda_13.0.r13.0/compiler.36424714_0"
        /*0030*/ 	.string	"-arch sm_100 -m 64 "



//--------------------- .note.nv.cuinfo           --------------------------
	.section	.note.nv.cuinfo,"",@"SHT_NOTE"
	.sectionflags	@"SHF_NOTE_NV_CUINFO"
        /*0018*/ 	.short	0x0002
        /*001a*/ 	.short	0x0064
        /*001c*/ 	.short	0x0082
	.zero		2


//--------------------- .nv.info                  --------------------------
	.section	.nv.info,"",@"SHT_CUDA_INFO"
	.align	4


	//----- nvinfo : EIATTR_REGCOUNT
	.align		4
        /*0000*/ 	.byte	0x04, 0x2f
        /*0002*/ 	.short	(.L_44 - .L_43)
	.align		4
.L_43:
        /*0004*/ 	.word	index@(_Z11term_ClassNPiS_i)
        /*0008*/ 	.word	0x00000012


	//----- nvinfo : EIATTR_FRAME_SIZE
	.align		4
.L_44:
        /*000c*/ 	.byte	0x04, 0x11
        /*000e*/ 	.short	(.L_46 - .L_45)
	.align		4
.L_45:
        /*0010*/ 	.word	index@(_Z11term_ClassNPiS_i)
        /*0014*/ 	.word	0x00000000


	//----- nvinfo : EIATTR_REGCOUNT
	.align		4
.L_46:
        /*0018*/ 	.byte	0x04, 0x2f
        /*001a*/ 	.short	(.L_48 - .L_47)
	.align		4
.L_47:
        /*001c*/ 	.word	index@(_Z14find_posteriorPiS_Pd)
        /*0020*/ 	.word	0x00000019


	//----- nvinfo : EIATTR_FRAME_SIZE
	.align		4
.L_48:
        /*0024*/ 	.byte	0x04, 0x11
        /*0026*/ 	.short	(.L_50 - .L_49)
	.align		4
.L_49:
        /*0028*/ 	.word	index@($__internal_0_$__cuda_sm20_div_rn_f64_full)
        /*002c*/ 	.word	0x00000000


	//----- nvinfo : EIATTR_FRAME_SIZE
	.align		4
.L_50:
        /*0030*/ 	.byte	0x04, 0x11
        /*0032*/ 	.short	(.L_52 - .L_51)
	.align		4
.L_51:
        /*0034*/ 	.word	index@(_Z14find_posteriorPiS_Pd)
        /*0038*/ 	.word	0x00000000


	//----- nvinfo : EIATTR_REGCOUNT
	.align		4
.L_52:
        /*003c*/ 	.byte	0x04, 0x2f
        /*003e*/ 	.short	(.L_54 - .L_53)
	.align		4
.L_53:
        /*0040*/ 	.word	index@(_ZN3cub18CUB_300001_SM_10006detail11EmptyKernelIvEEvv)
        /*0044*/ 	.word	0x00000004


	//----- nvinfo : EIATTR_FRAME_SIZE
	.align		4
.L_54:
        /*0048*/ 	.byte	0x04, 0x11
        /*004a*/ 	.short	(.L_56 - .L_55)
	.align		4
.L_55:
        /*004c*/ 	.word	index@(_ZN3cub18CUB_300001_SM_10006detail11EmptyKernelIvEEvv)
        /*0050*/ 	.word	0x00000000


	//----- nvinfo : EIATTR_MIN_STACK_SIZE
	.align		4
.L_56:
        /*0054*/ 	.byte	0x04, 0x12
        /*0056*/ 	.short	(.L_58 - .L_57)
	.align		4
.L_57:
        /*0058*/ 	.word	index@(_ZN3cub18CUB_300001_SM_10006detail11EmptyKernelIvEEvv)
        /*005c*/ 	.word	0x00000000


	//----- nvinfo : EIATTR_MIN_STACK_SIZE
	.align		4
.L_58:
        /*0060*/ 	.byte	0x04, 0x12
        /*0062*/ 	.short	(.L_60 - .L_59)
	.align		4
.L_59:
        /*0064*/ 	.word	index@(_Z14find_posteriorPiS_Pd)
        /*0068*/ 	.word	0x00000000


	//----- nvinfo : EIATTR_MIN_STACK_SIZE
	.align		4
.L_60:
        /*006c*/ 	.byte	0x04, 0x12
        /*006e*/ 	.short	(.L_62 - .L_61)
	.align		4
.L_61:
        /*0070*/ 	.word	index@(_Z11term_ClassNPiS_i)
        /*0074*/ 	.word	0x00000000
.L_62:


//--------------------- .nv.compat                --------------------------
	.section	.nv.compat,"",@"SHT_CUDA_COMPAT_INFO"
	.align	4
        /*0000*/ 	.byte	0x02, 0x09, 0x00, 0x00, 0x02, 0x02, 0x01, 0x00, 0x02, 0x05, 0x05, 0x00, 0x03, 0x07, 0x01, 0x01
        /*0010*/ 	.byte	0x02, 0x03, 0x00, 0x00, 0x02, 0x06, 0x01, 0x00, 0x04, 0x0b, 0x08, 0x00, 0x01, 0x00, 0x00, 0x00
        /*0020*/ 	.byte	0x00, 0x00, 0x00, 0x00


//--------------------- .nv.info._ZN3cub18CUB_300001_SM_10006detail11EmptyKernelIvEEvv --------------------------
	.section	.nv.info._ZN3cub18CUB_300001_SM_10006detail11EmptyKernelIvEEvv,"",@"SHT_CUDA_INFO"
	.sectionflags	@""
	.align	4


	//----- nvinfo : EIATTR_CUDA_API_VERSION
	.align		4
        /*0000*/ 	.byte	0x04, 0x37
        /*0002*/ 	.short	(.L_64 - .L_63)
.L_63:
        /*0004*/ 	.word	0x00000082


	//----- nvinfo : EIATTR_SPARSE_MMA_MASK
	.align		4
.L_64:
        /*0008*/ 	.byte	0x03, 0x50
        /*000a*/ 	.short	0x0000


	//----- nvinfo : EIATTR_MAXREG_COUNT
	.align		4
        /*000c*/ 	.byte	0x03, 0x1b
        /*000e*/ 	.short	0x00ff


	//----- nvinfo : EIATTR_MERCURY_ISA_VERSION
	.align		4
        /*0010*/ 	.byte	0x03, 0x5f
        /*0012*/ 	.short	0x0101


	//----- nvinfo : EIATTR_VRC_CTA_INIT_COUNT
	.align		4
        /*0014*/ 	.byte	0x02, 0x4a
	.zero		1
	.zero		1


	//----- nvinfo : EIATTR_EXIT_INSTR_OFFSETS
	.align		4
        /*0018*/ 	.byte	0x04, 0x1c
        /*001a*/ 	.short	(.L_66 - .L_65)


	//   ....[0]....
.L_65:
        /*001c*/ 	.word	0x00000010


	//----- nvinfo : EIATTR_SW_WAR
	.align		4
.L_66:
        /*0020*/ 	.byte	0x04, 0x36
        /*0022*/ 	.short	(.L_68 - .L_67)
.L_67:
        /*0024*/ 	.word	0x00000008
.L_68:


//--------------------- .nv.info._Z14find_posteriorPiS_Pd --------------------------
	.section	.nv.info._Z14find_posteriorPiS_Pd,"",@"SHT_CUDA_INFO"
	.sectionflags	@""
	.align	4


	//----- nvinfo : EIATTR_CUDA_API_VERSION
	.align		4
        /*0000*/ 	.byte	0x04, 0x37
        /*0002*/ 	.short	(.L_70 - .L_69)
.L_69:
        /*0004*/ 	.word	0x00000082


	//----- nvinfo : EIATTR_KPARAM_INFO
	.align		4
.L_70:
        /*0008*/ 	.byte	0x04, 0x17
        /*000a*/ 	.short	(.L_72 - .L_71)
.L_71:
        /*000c*/ 	.word	0x00000000
        /*0010*/ 	.short	0x0002
        /*0012*/ 	.short	0x0010
        /*0014*/ 	.byte	0x00, 0xf5, 0x21, 0x00


	//----- nvinfo : EIATTR_KPARAM_INFO
	.align		4
.L_72:
        /*0018*/ 	.byte	0x04, 0x17
        /*001a*/ 	.short	(.L_74 - .L_73)
.L_73:
        /*001c*/ 	.word	0x00000000
        /*0020*/ 	.short	0x0001
        /*0022*/ 	.short	0x0008
        /*0024*/ 	.byte	0x00, 0xf5, 0x21, 0x00


	//----- nvinfo : EIATTR_KPARAM_INFO
	.align		4
.L_74:
        /*0028*/ 	.byte	0x04, 0x17
        /*002a*/ 	.short	(.L_76 - .L_75)
.L_75:
        /*002c*/ 	.word	0x00000000
        /*0030*/ 	.short	0x0000
        /*0032*/ 	.short	0x0000
        /*0034*/ 	.byte	0x00, 0xf5, 0x21, 0x00


	//----- nvinfo : EIATTR_SPARSE_MMA_MASK
	.align		4
.L_76:
        /*0038*/ 	.byte	0x03, 0x50
        /*003a*/ 	.short	0x0000


	//----- nvinfo : EIATTR_MAXREG_COUNT
	.align		4
        /*003c*/ 	.byte	0x03, 0x1b
        /*003e*/ 	.short	0x00ff


	//----- nvinfo : EIATTR_MERCURY_ISA_VERSION
	.align		4
        /*0040*/ 	.byte	0x03, 0x5f
        /*0042*/ 	.short	0x0101


	//----- nvinfo : EIATTR_VRC_CTA_INIT_COUNT
	.align		4
        /*0044*/ 	.byte	0x02, 0x4a
	.zero		1
	.zero		1


	//----- nvinfo : EIATTR_EXIT_INSTR_OFFSETS
	.align		4
        /*0048*/ 	.byte	0x04, 0x1c
        /*004a*/ 	.short	(.L_78 - .L_77)


	//   ....[0]....
.L_77:
        /*004c*/ 	.word	0x00000210


	//----- nvinfo : EIATTR_CRS_STACK_SIZE
	.align		4
.L_78:
        /*0050*/ 	.byte	0x04, 0x1e
        /*0052*/ 	.short	(.L_80 - .L_79)
.L_79:
        /*0054*/ 	.word	0x00000000


	//----- nvinfo : EIATTR_CBANK_PARAM_SIZE
	.align		4
.L_80:
        /*0058*/ 	.byte	0x03, 0x19
        /*005a*/ 	.short	0x0018


	//----- nvinfo : EIATTR_PARAM_CBANK
	.align		4
        /*005c*/ 	.byte	0x04, 0x0a
        /*005e*/ 	.short	(.L_82 - .L_81)
	.align		4
.L_81:
        /*0060*/ 	.word	index@(.nv.constant0._Z14find_posteriorPiS_Pd)
        /*0064*/ 	.short	0x0380
        /*0066*/ 	.short	0x0018


	//----- nvinfo : EIATTR_SW_WAR
	.align		4
.L_82:
        /*0068*/ 	.byte	0x04, 0x36
        /*006a*/ 	.short	(.L_84 - .L_83)
.L_83:
        /*006c*/ 	.word	0x00000008
.L_84:


//--------------------- .nv.info._Z11term_ClassNPiS_i --------------------------
	.section	.nv.info._Z11term_ClassNPiS_i,"",@"SHT_CUDA_INFO"
	.sectionflags	@""
	.align	4


	//----- nvinfo : EIATTR_CUDA_API_VERSION
	.align		4
        /*0000*/ 	.byte	0x04, 0x37
        /*0002*/ 	.short	(.L_86 - .L_85)
.L_85:
        /*0004*/ 	.word	0x00000082


	//----- nvinfo : EIATTR_KPARAM_INFO
	.align		4
.L_86:
        /*0008*/ 	.byte	0x04, 0x17
        /*000a*/ 	.short	(.L_88 - .L_87)
.L_87:
        /*000c*/ 	.word	0x00000000
        /*0010*/ 	.short	0x0002
        /*0012*/ 	.short	0x0010
        /*0014*/ 	.byte	0x00, 0xf0, 0x11, 0x00


	//----- nvinfo : EIATTR_KPARAM_INFO
	.align		4
.L_88:
        /*0018*/ 	.byte	0x04, 0x17
        /*001a*/ 	.short	(.L_90 - .L_89)
.L_89:
        /*001c*/ 	.word	0x00000000
        /*0020*/ 	.short	0x0001
        /*0022*/ 	.short	0x0008
        /*0024*/ 	.byte	0x00, 0xf5, 0x21, 0x00


	//----- nvinfo : EIATTR_KPARAM_INFO
	.align		4
.L_90:
        /*0028*/ 	.byte	0x04, 0x17
        /*002a*/ 	.short	(.L_92 - .L_91)
.L_91:
        /*002c*/ 	.word	0x00000000
        /*0030*/ 	.short	0x0000
        /*0032*/ 	.short	0x0000
        /*0034*/ 	.byte	0x00, 0xf5, 0x21, 0x00


	//----- nvinfo : EIATTR_SPARSE_MMA_MASK
	.align		4
.L_92:
        /*0038*/ 	.byte	0x03, 0x50
        /*003a*/ 	.short	0x0000


	//----- nvinfo : EIATTR_MAXREG_COUNT
	.align		4
        /*003c*/ 	.byte	0x03, 0x1b
        /*003e*/ 	.short	0x00ff


	//----- nvinfo : EIATTR_MERCURY_ISA_VERSION
	.align		4
        /*0040*/ 	.byte	0x03, 0x5f
        /*0042*/ 	.short	0x0101


	//----- nvinfo : EIATTR_VRC_CTA_INIT_COUNT
	.align		4
        /*0044*/ 	.byte	0x02, 0x4a
	.zero		1
	.zero		1


	//----- nvinfo : EIATTR_EXIT_INSTR_OFFSETS
	.align		4
        /*0048*/ 	.byte	0x04, 0x1c
        /*004a*/ 	.short	(.L_94 - .L_93)


	//   ....[0]....
.L_93:
        /*004c*/ 	.word	0x00000030


	//   ....[1]....
        /*0050*/ 	.word	0x00000c00


	//   ....[2]....
        /*0054*/ 	.word	0x00000c60


	//   ....[3]....
        /*0058*/ 	.word	0x00000ca0


	//----- nvinfo : EIATTR_CBANK_PARAM_SIZE
	.align		4
.L_94:
        /*005c*/ 	.byte	0x03, 0x19
        /*005e*/ 	.short	0x0014


	//----- nvinfo : EIATTR_PARAM_CBANK
	.align		4
        /*0060*/ 	.byte	0x04, 0x0a
        /*0062*/ 	.short	(.L_96 - .L_95)
	.align		4
.L_95:
        /*0064*/ 	.word	index@(.nv.constant0._Z11term_ClassNPiS_i)
        /*0068*/ 	.short	0x0380
        /*006a*/ 	.short	0x0014


	//----- nvinfo : EIATTR_SW_WAR
	.align		4
.L_96:
        /*006c*/ 	.byte	0x04, 0x36
        /*006e*/ 	.short	(.L_98 - .L_97)
.L_97:
        /*0070*/ 	.word	0x00000008
.L_98:


//--------------------- .nv.callgraph             --------------------------
	.section	.nv.callgraph,"",@"SHT_CUDA_CALLGRAPH"
	.align	4
	.sectionentsize	8
	.align		4
        /*0000*/ 	.word	0x00000000
	.align		4
        /*0004*/ 	.word	0xffffffff
	.align		4
        /*0008*/ 	.word	0x00000000
	.align		4
        /*000c*/ 	.word	0xfffffffe
	.align		4
        /*0010*/ 	.word	0x00000000
	.align		4
        /*0014*/ 	.word	0xfffffffd
	.align		4
        /*0018*/ 	.word	0x00000000
	.align		4
        /*001c*/ 	.word	0xfffffffc


//--------------------- .nv.constant4             --------------------------
	.section	.nv.constant4,"a",@progbits
	.align	8
	.align		8
.nv.constant4:
        /*0000*/ 	.dword	_ZN34_INTERNAL_31a69002_4_k_cu_5de6cee54cuda3std3__45__cpo5beginE
	.align		8
        /*0008*/ 	.dword	_ZN34_INTERNAL_31a69002_4_k_cu_5de6cee54cuda3std3__45__cpo3endE
	.align		8
        /*0010*/ 	.dword	_ZN34_INTERNAL_31a69002_4_k_cu_5de6cee54cuda3std3__45__cpo6cbeginE
	.align		8
        /*0018*/ 	.dword	_ZN34_INTERNAL_31a69002_4_k_cu_5de6cee54cuda3std3__45__cpo4cendE
	.align		8
        /*0020*/ 	.dword	_ZN34_INTERNAL_31a69002_4_k_cu_5de6cee54cuda3std3__45__cpo6rbeginE
	.align		8
        /*0028*/ 	.dword	_ZN34_INTERNAL_31a69002_4_k_cu_5de6cee54cuda3std3__45__cpo4rendE
	.align		8
        /*0030*/ 	.dword	_ZN34_INTERNAL_31a69002_4_k_cu_5de6cee54cuda3std3__45__cpo7crbeginE
	.align		8
        /*0038*/ 	.dword	_ZN34_INTERNAL_31a69002_4_k_cu_5de6cee54cuda3std3__45__cpo5crendE
	.align		8
        /*0040*/ 	.dword	_ZN34_INTERNAL_31a69002_4_k_cu_5de6cee54cuda3std3__436_GLOBAL__N__31a69002_4_k_cu_5de6cee56ignoreE
	.align		8
        /*0048*/ 	.dword	_ZN34_INTERNAL_31a69002_4_k_cu_5de6cee54cuda3std3__419piecewise_constructE
	.align		8
        /*0050*/ 	.dword	_ZN34_INTERNAL_31a69002_4_k_cu_5de6cee54cuda3std3__48in_placeE
	.align		8
        /*0058*/ 	.dword	_ZN34_INTERNAL_31a69002_4_k_cu_5de6cee54cuda3std3__420unreachable_sentinelE
	.align		8
        /*0060*/ 	.dword	_ZN34_INTERNAL_31a69002_4_k_cu_5de6cee54cuda3std3__47nulloptE
	.align		8
        /*0068*/ 	.dword	_ZN34_INTERNAL_31a69002_4_k_cu_5de6cee54cuda3std3__48unexpectE
	.align		8
        /*0070*/ 	.dword	_ZN34_INTERNAL_31a69002_4_k_cu_5de6cee54cuda3std6ranges3__45__cpo4swapE
	.align		8
        /*0078*/ 	.dword	_ZN34_INTERNAL_31a69002_4_k_cu_5de6cee54cuda3std6ranges3__45__cpo9iter_moveE
	.align		8
        /*0080*/ 	.dword	_ZN34_INTERNAL_31a69002_4_k_cu_5de6cee54cuda3std6ranges3__45__cpo5beginE
	.align		8
        /*0088*/ 	.dword	_ZN34_INTERNAL_31a69002_4_k_cu_5de6cee54cuda3std6ranges3__45__cpo3endE
	.align		8
        /*0090*/ 	.dword	_ZN34_INTERNAL_31a69002_4_k_cu_5de6cee54cuda3std6ranges3__45__cpo6cbeginE
	.align		8
        /*0098*/ 	.dword	_ZN34_INTERNAL_31a69002_4_k_cu_5de6cee54cuda3std6ranges3__45__cpo4cendE
	.align		8
        /*00a0*/ 	.dword	_ZN34_INTERNAL_31a69002_4_k_cu_5de6cee54cuda3std6ranges3__45__cpo7advanceE
	.align		8
        /*00a8*/ 	.dword	_ZN34_INTERNAL_31a69002_4_k_cu_5de6cee54cuda3std6ranges3__45__cpo9iter_swapE
	.align		8
        /*00b0*/ 	.dword	_ZN34_INTERNAL_31a69002_4_k_cu_5de6cee54cuda3std6ranges3__45__cpo4nextE
	.align		8
        /*00b8*/ 	.dword	_ZN34_INTERNAL_31a69002_4_k_cu_5de6cee54cuda3std6ranges3__45__cpo4prevE
	.align		8
        /*00c0*/ 	.dword	_ZN34_INTERNAL_31a69002_4_k_cu_5de6cee54cuda3std6ranges3__45__cpo4dataE
	.align		8
        /*00c8*/ 	.dword	_ZN34_INTERNAL_31a69002_4_k_cu_5de6cee54cuda3std6ranges3__45__cpo5cdataE
	.align		8
        /*00d0*/ 	.dword	_ZN34_INTERNAL_31a69002_4_k_cu_5de6cee54cuda3std6ranges3__45__cpo4sizeE
	.align		8
        /*00d8*/ 	.dword	_ZN34_INTERNAL_31a69002_4_k_cu_5de6cee54cuda3std6ranges3__45__cpo5ssizeE
	.align		8
        /*00e0*/ 	.dword	_ZN34_INTERNAL_31a69002_4_k_cu_5de6cee54cuda3std6ranges3__45__cpo8distanceE
	.align		8
        /*00e8*/ 	.dword	_ZN34_INTERNAL_31a69002_4_k_cu_5de6cee56thrust24THRUST_300001_SM_1000_NS8cuda_cub3parE
	.align		8
        /*00f0*/ 	.dword	_ZN34_INTERNAL_31a69002_4_k_cu_5de6cee56thrust24THRUST_300001_SM_1000_NS8cuda_cub10par_nosyncE
	.align		8
        /*00f8*/ 	.dword	_ZN34_INTERNAL_31a69002_4_k_cu_5de6cee56thrust24THRUST_300001_SM_1000_NS6system6detail10sequential3seqE
	.align		8
        /*0100*/ 	.dword	_ZN34_INTERNAL_31a69002_4_k_cu_5de6cee56thrust24THRUST_300001_SM_1000_NS12placeholders2_1E
	.align		8
        /*0108*/ 	.dword	_ZN34_INTERNAL_31a69002_4_k_cu_5de6cee56thrust24THRUST_300001_SM_1000_NS12placeholders2_2E
	.align		8
        /*0110*/ 	.dword	_ZN34_INTERNAL_31a69002_4_k_cu_5de6cee56thrust24THRUST_300001_SM_1000_NS12placeholders2_3E
	.align		8
        /*0118*/ 	.dword	_ZN34_INTERNAL_31a69002_4_k_cu_5de6cee56thrust24THRUST_300001_SM_1000_NS12placeholders2_4E
	.align		8
        /*0120*/ 	.dword	_ZN34_INTERNAL_31a69002_4_k_cu_5de6cee56thrust24THRUST_300001_SM_1000_NS12placeholders2_5E
	.align		8
        /*0128*/ 	.dword	_ZN34_INTERNAL_31a69002_4_k_cu_5de6cee56thrust24THRUST_300001_SM_1000_NS12placeholders2_6E
	.align		8
        /*0130*/ 	.dword	_ZN34_INTERNAL_31a69002_4_k_cu_5de6cee56thrust24THRUST_300001_SM_1000_NS12placeholders2_7E
	.align		8
        /*0138*/ 	.dword	_ZN34_INTERNAL_31a69002_4_k_cu_5de6cee56thrust24THRUST_300001_SM_1000_NS12placeholders2_8E
	.align		8
        /*0140*/ 	.dword	_ZN34_INTERNAL_31a69002_4_k_cu_5de6cee56thrust24THRUST_300001_SM_1000_NS12placeholders2_9E
	.align		8
        /*0148*/ 	.dword	_ZN34_INTERNAL_31a69002_4_k_cu_5de6cee56thrust24THRUST_300001_SM_1000_NS12placeholders3_10E
	.align		8
        /*0150*/ 	.dword	_ZN34_INTERNAL_31a69002_4_k_cu_5de6cee56thrust24THRUST_300001_SM_1000_NS3seqE


//--------------------- .text._ZN3cub18CUB_300001_SM_10006detail11EmptyKernelIvEEvv --------------------------
	.section	.text._ZN3cub18CUB_300001_SM_10006detail11EmptyKernelIvEEvv,"ax",@progbits
	.align	128
        .global         _ZN3cub18CUB_300001_SM_10006detail11EmptyKernelIvEEvv
        .type           _ZN3cub18CUB_300001_SM_10006detail11EmptyKernelIvEEvv,@function
        .size           _ZN3cub18CUB_300001_SM_10006detail11EmptyKernelIvEEvv,(.L_x_17 - _ZN3cub18CUB_300001_SM_10006detail11EmptyKernelIvEEvv)
        .other          _ZN3cub18CUB_300001_SM_10006detail11EmptyKernelIvEEvv,@"STO_CUDA_ENTRY STV_DEFAULT"
_ZN3cub18CUB_300001_SM_10006detail11EmptyKernelIvEEvv:
.text._ZN3cub18CUB_300001_SM_10006detail11EmptyKernelIvEEvv:
[----:B------:R-:W-:Y:S01]  /*0000*/  LDC R1, c[0x0][0x37c] ;  /* 0x0000df00ff017b82 */ /* 0x000fe20000000800 */
[----:B------:R-:W-:Y:S05]  /*0010*/  EXIT ;  /* 0x000000000000794d */ /* 0x000fea0003800000 */
.L_x_0:
[----:B------:R-:W-:-:S00]  /*0020*/  BRA `(.L_x_0) ;  /* 0xfffffffc00fc7947 */ /* 0x000fc0000383ffff */
[----:B------:R-:W-:-:S00]  /*0030*/  NOP ;  /* 0x0000000000007918 */ /* 0x000fc00000000000 */
        /* <DEDUP_REMOVED lines=12> */
.L_x_17:


//--------------------- .text._Z14find_posteriorPiS_Pd --------------------------
	.section	.text._Z14find_posteriorPiS_Pd,"ax",@progbits
	.align	128
        .global         _Z14find_posteriorPiS_Pd
        .type           _Z14find_posteriorPiS_Pd,@function
        .size           _Z14find_posteriorPiS_Pd,(.L_x_16 - _Z14find_posteriorPiS_Pd)
        .other          _Z14find_posteriorPiS_Pd,@"STO_CUDA_ENTRY STV_DEFAULT"
_Z14find_posteriorPiS_Pd:
.text._Z14find_posteriorPiS_Pd:
[----:B------:R-:W-:Y:S08]  /*0000*/  LDC R1, c[0x0][0x37c] ;  /* 0x0000df00ff017b82 */ /* 0x000ff00000000800 */
[----:B------:R-:W0:Y:S01]  /*0010*/  LDC.64 R6, c[0x0][0x388] ;  /* 0x0000e200ff067b82 */ /* 0x000e220000000a00 */
[----:B------:R-:W0:Y:S01]  /*0020*/  LDCU.64 UR4, c[0x0][0x358] ;  /* 0x00006b00ff0477ac */ /* 0x000e220008000a00 */
[----:B------:R-:W1:Y:S06]  /*0030*/  S2R R0, SR_TID.X ;  /* 0x0000000000007919 */ /* 0x000e6c0000002100 */
[----:B------:R-:W1:Y:S01]  /*0040*/  LDC.64 R2, c[0x0][0x380] ;  /* 0x0000e000ff027b82 */ /* 0x000e620000000a00 */
[----:B0-----:R-:W2:Y:S01]  /*0050*/  LDG.E R6, desc[UR4][R6.64] ;  /* 0x0000000406067981 */ /* 0x001ea2000c1e1900 */
[----:B-1----:R-:W-:-:S06]  /*0060*/  IMAD.WIDE.U32 R2, R0, 0x4, R2 ;  /* 0x0000000400027825 */ /* 0x002fcc00078e0002 */
[----:B------:R-:W3:Y:S01]  /*0070*/  LDG.E R2, desc[UR4][R2.64] ;  /* 0x0000000402027981 */ /* 0x000ee2000c1e1900 */
[----:B------:R-:W-:Y:S01]  /*0080*/  IMAD.MOV.U32 R8, RZ, RZ, 0x1 ;  /* 0x00000001ff087424 */ /* 0x000fe200078e00ff */
[----:B------:R-:W-:Y:S01]  /*0090*/  BSSY.RECONVERGENT B0, `(.L_x_1) ;  /* 0x0000014000007945 */ /* 0x000fe20003800200 */
[----:B--2---:R-:W-:-:S06]  /*00a0*/  VIADD R4, R6, 0x2 ;  /* 0x0000000206047836 */ /* 0x004fcc0000000000 */
[----:B------:R-:W0:Y:S01]  /*00b0*/  I2F.F64 R4, R4 ;  /* 0x0000000400047312 */ /* 0x000e220000201c00 */
[----:B---3--:R-:W-:-:S07]  /*00c0*/  VIADD R6, R2, 0x1 ;  /* 0x0000000102067836 */ /* 0x008fce0000000000 */
[----:B0-----:R-:W0:Y:S08]  /*00d0*/  MUFU.RCP64H R9, R5 ;  /* 0x0000000500097308 */ /* 0x001e300000001800 */
[----:B------:R-:W1:Y:S01]  /*00e0*/  I2F.F64 R6, R6 ;  /* 0x0000000600067312 */ /* 0x000e620000201c00 */
[----:B0-----:R-:W-:Y:S01]  /*00f0*/  DFMA R10, -R4, R8, 1 ;  /* 0x3ff00000040a742b */ /* 0x001fe20000000108 */
[----:B-1----:R-:W-:-:S07]  /*0100*/  FSETP.GEU.AND P1, PT, |R7|, 6.5827683646048100446e-37, PT ;  /* 0x036000000700780b */ /* 0x002fce0003f2e200 */
[----:B------:R-:W-:-:S08]  /*0110*/  DFMA R10, R10, R10, R10 ;  /* 0x0000000a0a0a722b */ /* 0x000fd0000000000a */
[----:B------:R-:W-:-:S08]  /*0120*/  DFMA R10, R8, R10, R8 ;  /* 0x0000000a080a722b */ /* 0x000fd00000000008 */
[----:B------:R-:W-:-:S08]  /*0130*/  DFMA R8, -R4, R10, 1 ;  /* 0x3ff000000408742b */ /* 0x000fd0000000010a */
[----:B------:R-:W-:-:S08]  /*0140*/  DFMA R8, R10, R8, R10 ;  /* 0x000000080a08722b */ /* 0x000fd0000000000a */
[----:B------:R-:W-:-:S08]  /*0150*/  DMUL R2, R6, R8 ;  /* 0x0000000806027228 */ /* 0x000fd00000000000 */
[----:B------:R-:W-:-:S08]  /*0160*/  DFMA R10, -R4, R2, R6 ;  /* 0x00000002040a722b */ /* 0x000fd00000000106 */
[----:B------:R-:W-:-:S10]  /*0170*/  DFMA R2, R8, R10, R2 ;  /* 0x0000000a0802722b */ /* 0x000fd40000000002 */
[----:B------:R-:W-:-:S05]  /*0180*/  FFMA R8, RZ, R5, R3 ;  /* 0x00000005ff087223 */ /* 0x000fca0000000003 */
[----:B------:R-:W-:-:S13]  /*0190*/  FSETP.GT.AND P0, PT, |R8|, 1.469367938527859385e-39, PT ;  /* 0x001000000800780b */ /* 0x000fda0003f04200 */
[----:B------:R-:W-:Y:S05]  /*01a0*/  @P0 BRA P1, `(.L_x_2) ;  /* 0x0000000000080947 */ /* 0x000fea0000800000 */
[----:B------:R-:W-:-:S07]  /*01b0*/  MOV R10, 0x1d0 ;  /* 0x000001d0000a7802 */ /* 0x000fce0000000f00 */
[----:B------:R-:W-:Y:S05]  /*01c0*/  CALL.REL.NOINC `($__internal_0_$__cuda_sm20_div_rn_f64_full) ;  /* 0x0000000000147944 */ /* 0x000fea0003c00000 */
.L_x_2:
[----:B------:R-:W-:Y:S05]  /*01d0*/  BSYNC.RECONVERGENT B0 ;  /* 0x0000000000007941 */ /* 0x000fea0003800200 */
.L_x_1:
[----:B------:R-:W0:Y:S02]  /*01e0*/  LDC.64 R4, c[0x0][0x390] ;  /* 0x0000e400ff047b82 */ /* 0x000e240000000a00 */
[----:B0-----:R-:W-:-:S05]  /*01f0*/  IMAD.WIDE.U32 R4, R0, 0x8, R4 ;  /* 0x0000000800047825 */ /* 0x001fca00078e0004 */
[----:B------:R-:W-:Y:S01]  /*0200*/  STG.E.64 desc[UR4][R4.64], R2 ;  /* 0x0000000204007986 */ /* 0x000fe2000c101b04 */
[----:B------:R-:W-:Y:S05]  /*0210*/  EXIT ;  /* 0x000000000000794d */ /* 0x000fea0003800000 */
        .weak           $__internal_0_$__cuda_sm20_div_rn_f64_full
        .type           $__internal_0_$__cuda_sm20_div_rn_f64_full,@function
        .size           $__internal_0_$__cuda_sm20_div_rn_f64_full,(.L_x_16 - $__internal_0_$__cuda_sm20_div_rn_f64_full)
$__internal_0_$__cuda_sm20_div_rn_f64_full:
[C---:B------:R-:W-:Y:S01]  /*0220*/  FSETP.GEU.AND P0, PT, |R5|.reuse, 1.469367938527859385e-39, PT ;  /* 0x001000000500780b */ /* 0x040fe20003f0e200 */
[----:B------:R-:W-:Y:S01]  /*0230*/  IMAD.MOV.U32 R16, RZ, RZ, 0x1 ;  /* 0x00000001ff107424 */ /* 0x000fe200078e00ff */
[----:B------:R-:W-:Y:S01]  /*0240*/  LOP3.LUT R2, R5, 0x800fffff, RZ, 0xc0, !PT ;  /* 0x800fffff05027812 */ /* 0x000fe200078ec0ff */
[----:B------:R-:W-:Y:S01]  /*0250*/  BSSY.RECONVERGENT B1, `(.L_x_3) ;  /* 0x0000055000017945 */ /* 0x000fe20003800200 */
[C---:B------:R-:W-:Y:S02]  /*0260*/  FSETP.GEU.AND P2, PT, |R7|.reuse, 1.469367938527859385e-39, PT ;  /* 0x001000000700780b */ /* 0x040fe40003f4e200 */
[----:B------:R-:W-:Y:S01]  /*0270*/  LOP3.LUT R3, R2, 0x3ff00000, RZ, 0xfc, !PT ;  /* 0x3ff0000002037812 */ /* 0x000fe200078efcff */
[----:B------:R-:W-:Y:S01]  /*0280*/  IMAD.MOV.U32 R2, RZ, RZ, R4 ;  /* 0x000000ffff027224 */ /* 0x000fe200078e0004 */
[----:B------:R-:W-:Y:S02]  /*0290*/  LOP3.LUT R11, R7, 0x7ff00000, RZ, 0xc0, !PT ;  /* 0x7ff00000070b7812 */ /* 0x000fe400078ec0ff */
[----:B------:R-:W-:-:S03]  /*02a0*/  LOP3.LUT R14, R5, 0x7ff00000, RZ, 0xc0, !PT ;  /* 0x7ff00000050e7812 */ /* 0x000fc600078ec0ff */
[----:B------:R-:W-:Y:S01]  /*02b0*/  @!P0 DMUL R2, R4, 8.98846567431157953865e+307 ;  /* 0x7fe0000004028828 */ /* 0x000fe20000000000 */
[----:B------:R-:W-:-:S03]  /*02c0*/  ISETP.GE.U32.AND P1, PT, R11, R14, PT ;  /* 0x0000000e0b00720c */ /* 0x000fc60003f26070 */
[----:B------:R-:W-:Y:S01]  /*02d0*/  @!P2 LOP3.LUT R12, R5, 0x7ff00000, RZ, 0xc0, !PT ;  /* 0x7ff00000050ca812 */ /* 0x000fe200078ec0ff */
[----:B------:R-:W-:Y:S01]  /*02e0*/  @!P2 IMAD.MOV.U32 R18, RZ, RZ, RZ ;  /* 0x000000ffff12a224 */ /* 0x000fe200078e00ff */
[----:B------:R-:W0:Y:S02]  /*02f0*/  MUFU.RCP64H R17, R3 ;  /* 0x0000000300117308 */ /* 0x000e240000001800 */
[----:B------:R-:W-:Y:S01]  /*0300*/  @!P2 ISETP.GE.U32.AND P3, PT, R11, R12, PT ;  /* 0x0000000c0b00a20c */ /* 0x000fe20003f66070 */
[----:B------:R-:W-:-:S05]  /*0310*/  IMAD.MOV.U32 R12, RZ, RZ, 0x1ca00000 ;  /* 0x1ca00000ff0c7424 */ /* 0x000fca00078e00ff */
[----:B------:R-:W-:-:S04]  /*0320*/  @!P2 SEL R13, R12, 0x63400000, !P3 ;  /* 0x634000000c0da807 */ /* 0x000fc80005800000 */
[----:B------:R-:W-:-:S04]  /*0330*/  @!P2 LOP3.LUT R13, R13, 0x80000000, R7, 0xf8, !PT ;  /* 0x800000000d0da812 */ /* 0x000fc800078ef807 */
[----:B------:R-:W-:Y:S01]  /*0340*/  @!P2 LOP3.LUT R19, R13, 0x100000, RZ, 0xfc, !PT ;  /* 0x001000000d13a812 */ /* 0x000fe200078efcff */
[----:B0-----:R-:W-:-:S08]  /*0350*/  DFMA R8, R16, -R2, 1 ;  /* 0x3ff000001008742b */ /* 0x001fd00000000802 */
[----:B------:R-:W-:-:S08]  /*0360*/  DFMA R8, R8, R8, R8 ;  /* 0x000000080808722b */ /* 0x000fd00000000008 */
[----:B------:R-:W-:Y:S01]  /*0370*/  DFMA R16, R16, R8, R16 ;  /* 0x000000081010722b */ /* 0x000fe20000000010 */
[----:B------:R-:W-:Y:S01]  /*0380*/  SEL R9, R12, 0x63400000, !P1 ;  /* 0x634000000c097807 */ /* 0x000fe20004800000 */
[----:B------:R-:W-:-:S03]  /*0390*/  IMAD.MOV.U32 R8, RZ, RZ, R6 ;  /* 0x000000ffff087224 */ /* 0x000fc600078e0006 */
[----:B------:R-:W-:-:S03]  /*03a0*/  LOP3.LUT R9, R9, 0x800fffff, R7, 0xf8, !PT ;  /* 0x800fffff09097812 */ /* 0x000fc600078ef807 */
[----:B------:R-:W-:-:S03]  /*03b0*/  DFMA R20, R16, -R2, 1 ;  /* 0x3ff000001014742b */ /* 0x000fc60000000802 */
[----:B------:R-:W-:-:S05]  /*03c0*/  @!P2 DFMA R8, R8, 2, -R18 ;  /* 0x400000000808a82b */ /* 0x000fca0000000812 */
[----:B------:R-:W-:Y:S01]  /*03d0*/  DFMA R16, R16, R20, R16 ;  /* 0x000000141010722b */ /* 0x000fe20000000010 */
[----:B------:R-:W-:Y:S02]  /*03e0*/  IMAD.MOV.U32 R21, RZ, RZ, R11 ;  /* 0x000000ffff157224 */ /* 0x000fe400078e000b */
[----:B------:R-:W-:Y:S01]  /*03f0*/  IMAD.MOV.U32 R20, RZ, RZ, R14 ;  /* 0x000000ffff147224 */ /* 0x000fe200078e000e */
[----:B------:R-:W-:Y:S02]  /*0400*/  @!P0 LOP3.LUT R20, R3, 0x7ff00000, RZ, 0xc0, !PT ;  /* 0x7ff0000003148812 */ /* 0x000fe400078ec0ff */
[----:B------:R-:W-:Y:S02]  /*0410*/  @!P2 LOP3.LUT R21, R9, 0x7ff00000, RZ, 0xc0, !PT ;  /* 0x7ff000000915a812 */ /* 0x000fe400078ec0ff */
[----:B------:R-:W-:Y:S01]  /*0420*/  DMUL R18, R16, R8 ;  /* 0x0000000810127228 */ /* 0x000fe20000000000 */
[----:B------:R-:W-:Y:S02]  /*0430*/  VIADD R22, R20, 0xffffffff ;  /* 0xffffffff14167836 */ /* 0x000fe40000000000 */
[----:B------:R-:W-:-:S05]  /*0440*/  VIADD R13, R21, 0xffffffff ;  /* 0xffffffff150d7836 */ /* 0x000fca0000000000 */
[----:B------:R-:W-:Y:S01]  /*0450*/  DFMA R14, R18, -R2, R8 ;  /* 0x80000002120e722b */ /* 0x000fe20000000008 */
[----:B------:R-:W-:-:S04]  /*0460*/  ISETP.GT.U32.AND P0, PT, R13, 0x7feffffe, PT ;  /* 0x7feffffe0d00780c */ /* 0x000fc80003f04070 */
[----:B------:R-:W-:-:S03]  /*0470*/  ISETP.GT.U32.OR P0, PT, R22, 0x7feffffe, P0 ;  /* 0x7feffffe1600780c */ /* 0x000fc60000704470 */
[----:B------:R-:W-:-:S10]  /*0480*/  DFMA R14, R16, R14, R18 ;  /* 0x0000000e100e722b */ /* 0x000fd40000000012 */
[----:B------:R-:W-:Y:S05]  /*0490*/  @P0 BRA `(.L_x_4) ;  /* 0x00000000006c0947 */ /* 0x000fea0003800000 */
[----:B------:R-:W-:-:S04]  /*04a0*/  LOP3.LUT R16, R5, 0x7ff00000, RZ, 0xc0, !PT ;  /* 0x7ff0000005107812 */ /* 0x000fc800078ec0ff */
[CC--:B------:R-:W-:Y:S02]  /*04b0*/  VIADDMNMX R6, R11.reuse, -R16.reuse, 0xb9600000, !PT ;  /* 0xb96000000b067446 */ /* 0x0c0fe40007800910 */
[----:B------:R-:W-:Y:S02]  /*04c0*/  ISETP.GE.U32.AND P0, PT, R11, R16, PT ;  /* 0x000000100b00720c */ /* 0x000fe40003f06070 */
[----:B------:R-:W-:Y:S02]  /*04d0*/  VIMNMX R6, PT, PT, R6, 0x46a00000, PT ;  /* 0x46a0000006067848 */ /* 0x000fe40003fe0100 */
[----:B------:R-:W-:-:S05]  /*04e0*/  SEL R11, R12, 0x63400000, !P0 ;  /* 0x634000000c0b7807 */ /* 0x000fca0004000000 */
[----:B------:R-:W-:Y:S02]  /*04f0*/  IMAD.IADD R11, R6, 0x1, -R11 ;  /* 0x00000001060b7824 */ /* 0x000fe400078e0a0b */
[----:B------:R-:W-:Y:S02]  /*0500*/  IMAD.MOV.U32 R6, RZ, RZ, RZ ;  /* 0x000000ffff067224 */ /* 0x000fe400078e00ff */
[----:B------:R-:W-:-:S06]  /*0510*/  VIADD R7, R11, 0x7fe00000 ;  /* 0x7fe000000b077836 */ /* 0x000fcc0000000000 */
[----:B------:R-:W-:-:S10]  /*0520*/  DMUL R12, R14, R6 ;  /* 0x000000060e0c7228 */ /* 0x000fd40000000000 */
[----:B------:R-:W-:-:S13]  /*0530*/  FSETP.GTU.AND P0, PT, |R13|, 1.469367938527859385e-39, PT ;  /* 0x001000000d00780b */ /* 0x000fda0003f0c200 */
[----:B------:R-:W-:Y:S05]  /*0540*/  @P0 BRA `(.L_x_5) ;  /* 0x0000000000940947 */ /* 0x000fea0003800000 */
[----:B------:R-:W-:Y:S01]  /*0550*/  DFMA R2, R14, -R2, R8 ;  /* 0x800000020e02722b */ /* 0x000fe20000000008 */
[----:B------:R-:W-:-:S09]  /*0560*/  IMAD.MOV.U32 R6, RZ, RZ, RZ ;  /* 0x000000ffff067224 */ /* 0x000fd200078e00ff */
[C---:B------:R-:W-:Y:S02]  /*0570*/  FSETP.NEU.AND P0, PT, R3.reuse, RZ, PT ;  /* 0x000000ff0300720b */ /* 0x040fe40003f0d000 */
[----:B------:R-:W-:-:S04]  /*0580*/  LOP3.LUT R5, R3, 0x80000000, R5, 0x48, !PT ;  /* 0x8000000003057812 */ /* 0x000fc800078e4805 */
[----:B------:R-:W-:-:S07]  /*0590*/  LOP3.LUT R7, R5, R7, RZ, 0xfc, !PT ;  /* 0x0000000705077212 */ /* 0x000fce00078efcff */
[----:B------:R-:W-:Y:S05]  /*05a0*/  @!P0 BRA `(.L_x_5) ;  /* 0x00000000007c8947 */ /* 0x000fea0003800000 */
[----:B------:R-:W-:Y:S01]  /*05b0*/  IMAD.MOV R3, RZ, RZ, -R11 ;  /* 0x000000ffff037224 */ /* 0x000fe200078e0a0b */
[----:B------:R-:W-:Y:S01]  /*05c0*/  DMUL.RP R6, R14, R6 ;  /* 0x000000060e067228 */ /* 0x000fe20000008000 */
[----:B------:R-:W-:Y:S01]  /*05d0*/  IMAD.MOV.U32 R2, RZ, RZ, RZ ;  /* 0x000000ffff027224 */ /* 0x000fe200078e00ff */
[----:B------:R-:W-:-:S05]  /*05e0*/  IADD3 R11, PT, PT, -R11, -0x43300000, RZ ;  /* 0xbcd000000b0b7810 */ /* 0x000fca0007ffe1ff */
[----:B------:R-:W-:-:S03]  /*05f0*/  DFMA R2, R12, -R2, R14 ;  /* 0x800000020c02722b */ /* 0x000fc6000000000e */
[----:B------:R-:W-:-:S07]  /*0600*/  LOP3.LUT R5, R7, R5, RZ, 0x3c, !PT ;  /* 0x0000000507057212 */ /* 0x000fce00078e3cff */
[----:B------:R-:W-:-:S04]  /*0610*/  FSETP.NEU.AND P0, PT, |R3|, R11, PT ;  /* 0x0000000b0300720b */ /* 0x000fc80003f0d200 */
[----:B------:R-:W-:Y:S02]  /*0620*/  FSEL R12, R6, R12, !P0 ;  /* 0x0000000c060c7208 */ /* 0x000fe40004000000 */
[----:B------:R-:W-:Y:S01]  /*0630*/  FSEL R13, R5, R13, !P0 ;  /* 0x0000000d050d7208 */ /* 0x000fe20004000000 */
[----:B------:R-:W-:Y:S06]  /*0640*/  BRA `(.L_x_5) ;  /* 0x0000000000547947 */ /* 0x000fec0003800000 */
.L_x_4:
[----:B------:R-:W-:-:S14]  /*0650*/  DSETP.NAN.AND P0, PT, R6, R6, PT ;  /* 0x000000060600722a */ /* 0x000fdc0003f08000 */
[----:B------:R-:W-:Y:S05]  /*0660*/  @P0 BRA `(.L_x_6) ;  /* 0x0000000000440947 */ /* 0x000fea0003800000 */
[----:B------:R-:W-:-:S14]  /*0670*/  DSETP.NAN.AND P0, PT, R4, R4, PT ;  /* 0x000000040400722a */ /* 0x000fdc0003f08000 */
[----:B------:R-:W-:Y:S05]  /*0680*/  @P0 BRA `(.L_x_7) ;  /* 0x0000000000300947 */ /* 0x000fea0003800000 */
[----:B------:R-:W-:Y:S01]  /*0690*/  ISETP.NE.AND P0, PT, R21, R20, PT ;  /* 0x000000141500720c */ /* 0x000fe20003f05270 */
[----:B------:R-:W-:Y:S02]  /*06a0*/  IMAD.MOV.U32 R12, RZ, RZ, 0x0 ;  /* 0x00000000ff0c7424 */ /* 0x000fe400078e00ff */
[----:B------:R-:W-:-:S10]  /*06b0*/  IMAD.MOV.U32 R13, RZ, RZ, -0x80000 ;  /* 0xfff80000ff0d7424 */ /* 0x000fd400078e00ff */
[----:B------:R-:W-:Y:S05]  /*06c0*/  @!P0 BRA `(.L_x_5) ;  /* 0x0000000000348947 */ /* 0x000fea0003800000 */
[----:B------:R-:W-:Y:S02]  /*06d0*/  ISETP.NE.AND P0, PT, R21, 0x7ff00000, PT ;  /* 0x7ff000001500780c */ /* 0x000fe40003f05270 */
[----:B------:R-:W-:Y:S02]  /*06e0*/  LOP3.LUT R13, R7, 0x80000000, R5, 0x48, !PT ;  /* 0x80000000070d7812 */ /* 0x000fe400078e4805 */
[----:B------:R-:W-:-:S13]  /*06f0*/  ISETP.EQ.OR P0, PT, R20, RZ, !P0 ;  /* 0x000000ff1400720c */ /* 0x000fda0004702670 */
[----:B------:R-:W-:Y:S01]  /*0700*/  @P0 LOP3.LUT R2, R13, 0x7ff00000, RZ, 0xfc, !PT ;  /* 0x7ff000000d020812 */ /* 0x000fe200078efcff */
[----:B------:R-:W-:Y:S02]  /*0710*/  @!P0 IMAD.MOV.U32 R12, RZ, RZ, RZ ;  /* 0x000000ffff0c8224 */ /* 0x000fe400078e00ff */
[----:B------:R-:W-:Y:S02]  /*0720*/  @P0 IMAD.MOV.U32 R12, RZ, RZ, RZ ;  /* 0x000000ffff0c0224 */ /* 0x000fe400078e00ff */
[----:B------:R-:W-:Y:S01]  /*0730*/  @P0 IMAD.MOV.U32 R13, RZ, RZ, R2 ;  /* 0x000000ffff0d0224 */ /* 0x000fe200078e0002 */
[----:B------:R-:W-:Y:S06]  /*0740*/  BRA `(.L_x_5) ;  /* 0x0000000000147947 */ /* 0x000fec0003800000 */
.L_x_7:
[----:B------:R-:W-:Y:S01]  /*0750*/  LOP3.LUT R13, R5, 0x80000, RZ, 0xfc, !PT ;  /* 0x00080000050d7812 */ /* 0x000fe200078efcff */
[----:B------:R-:W-:Y:S01]  /*0760*/  IMAD.MOV.U32 R12, RZ, RZ, R4 ;  /* 0x000000ffff0c7224 */ /* 0x000fe200078e0004 */
[----:B------:R-:W-:Y:S06]  /*0770*/  BRA `(.L_x_5) ;  /* 0x0000000000087947 */ /* 0x000fec0003800000 */
.L_x_6:
[----:B------:R-:W-:Y:S01]  /*0780*/  LOP3.LUT R13, R7, 0x80000, RZ, 0xfc, !PT ;  /* 0x00080000070d7812 */ /* 0x000fe200078efcff */
[----:B------:R-:W-:-:S07]  /*0790*/  IMAD.MOV.U32 R12, RZ, RZ, R6 ;  /* 0x000000ffff0c7224 */ /* 0x000fce00078e0006 */
.L_x_5:
[----:B------:R-:W-:Y:S05]  /*07a0*/  BSYNC.RECONVERGENT B1 ;  /* 0x0000000000017941 */ /* 0x000fea0003800200 */
.L_x_3:
[----:B------:R-:W-:Y:S02]  /*07b0*/  IMAD.MOV.U32 R11, RZ, RZ, 0x0 ;  /* 0x00000000ff0b7424 */ /* 0x000fe400078e00ff */
[----:B------:R-:W-:Y:S02]  /*07c0*/  IMAD.MOV.U32 R2, RZ, RZ, R12 ;  /* 0x000000ffff027224 */ /* 0x000fe400078e000c */
[----:B------:R-:W-:Y:S01]  /*07d0*/  IMAD.MOV.U32 R3, RZ, RZ, R13 ;  /* 0x000000ffff037224 */ /* 0x000fe200078e000d */
[----:B------:R-:W-:Y:S06]  /*07e0*/  RET.REL.NODEC R10 `(_Z14find_posteriorPiS_Pd) ;  /* 0xfffffff80a047950 */ /* 0x000fec0003c3ffff */
.L_x_8:
        /* <DEDUP_REMOVED lines=9> */
.L_x_16:


//--------------------- .text._Z11term_ClassNPiS_i --------------------------
	.section	.text._Z11term_ClassNPiS_i,"ax",@progbits
	.align	128
        .global         _Z11term_ClassNPiS_i
        .type           _Z11term_ClassNPiS_i,@function
        .size           _Z11term_ClassNPiS_i,(.L_x_19 - _Z11term_ClassNPiS_i)
        .other          _Z11term_ClassNPiS_i,@"STO_CUDA_ENTRY STV_DEFAULT"
_Z11term_ClassNPiS_i:
.text._Z11term_ClassNPiS_i:
[----:B------:R-:W-:Y:S08]  /*0000*/  LDC R1, c[0x0][0x37c] ;  /* 0x0000df00ff017b82 */ /* 0x000ff00000000800 */
[----:B------:R-:W0:Y:S02]  /*0010*/  LDC R6, c[0x0][0x390] ;  /* 0x0000e400ff067b82 */ /* 0x000e240000000800 */
[----:B0-----:R-:W-:-:S13]  /*0020*/  ISETP.GE.AND P0, PT, R6, 0x1, PT ;  /* 0x000000010600780c */ /* 0x001fda0003f06270 */
[----:B------:R-:W-:Y:S05]  /*0030*/  @!P0 EXIT ;  /* 0x000000000000894d */ /* 0x000fea0003800000 */
[----:B------:R-:W0:Y:S01]  /*0040*/  S2R R0, SR_TID.X ;  /* 0x0000000000007919 */ /* 0x000e220000002100 */
[----:B------:R-:W0:Y:S01]  /*0050*/  LDC.64 R2, c[0x0][0x388] ;  /* 0x0000e200ff027b82 */ /* 0x000e220000000a00 */
[----:B------:R-:W-:Y:S01]  /*0060*/  IMAD R6, R6, 0x14, RZ ;  /* 0x0000001406067824 */ /* 0x000fe200078e02ff */
[----:B------:R-:W1:Y:S01]  /*0070*/  LDCU.64 UR6, c[0x0][0x358] ;  /* 0x00006b00ff0677ac */ /* 0x000e620008000a00 */
[----:B------:R-:W-:-:S03]  /*0080*/  CS2R R8, SRZ ;  /* 0x0000000000087805 */ /* 0x000fc6000001ff00 */
[C---:B------:R-:W-:Y:S02]  /*0090*/  ISETP.GE.AND P0, PT, R6.reuse, 0x4, PT ;  /* 0x000000040600780c */ /* 0x040fe40003f06270 */
[----:B------:R-:W-:Y:S01]  /*00a0*/  VIMNMX R6, PT, PT, R6, 0x1, !PT ;  /* 0x0000000106067848 */ /* 0x000fe20007fe0100 */
[----:B0-----:R-:W-:-:S10]  /*00b0*/  IMAD.WIDE.U32 R2, R0, 0x4, R2 ;  /* 0x0000000400027825 */ /* 0x001fd400078e0002 */
[----:B-1----:R-:W-:Y:S05]  /*00c0*/  @!P0 BRA `(.L_x_9) ;  /* 0x0000000800c48947 */ /* 0x002fea0003800000 */
[----:B------:R-:W0:Y:S01]  /*00d0*/  LDCU.64 UR4, c[0x0][0x380] ;  /* 0x00007000ff0477ac */ /* 0x000e220008000a00 */
[----:B------:R-:W-:-:S05]  /*00e0*/  LOP3.LUT R8, R6, 0x7ffffffc, RZ, 0xc0, !PT ;  /* 0x7ffffffc06087812 */ /* 0x000fca00078ec0ff */
[----:B------:R-:W-:-:S05]  /*00f0*/  IMAD.MOV R7, RZ, RZ, -R8 ;  /* 0x000000ffff077224 */ /* 0x000fca00078e0a08 */
[----:B------:R-:W-:Y:S01]  /*0100*/  ISETP.GE.AND P0, PT, R7, RZ, PT ;  /* 0x000000ff0700720c */ /* 0x000fe20003f06270 */
[----:B0-----:R-:W-:-:S04]  /*0110*/  UIADD3 UR4, UP0, UPT, UR4, 0x8, URZ ;  /* 0x0000000804047890 */ /* 0x001fc8000ff1e0ff */
[----:B------:R-:W-:Y:S02]  /*0120*/  UIADD3.X UR5, UPT, UPT, URZ, UR5, URZ, UP0, !UPT ;  /* 0x00000005ff057290 */ /* 0x000fe400087fe4ff */
[----:B------:R-:W-:-:S04]  /*0130*/  IMAD.U32 R4, RZ, RZ, UR4 ;  /* 0x00000004ff047e24 */ /* 0x000fc8000f8e00ff */
[----:B------:R-:W-:Y:S02]  /*0140*/  IMAD.U32 R5, RZ, RZ, UR5 ;  /* 0x00000005ff057e24 */ /* 0x000fe4000f8e00ff */
[----:B------:R-:W-:Y:S05]  /*0150*/  @P0 BRA `(.L_x_10) ;  /* 0x0000000800380947 */ /* 0x000fea0003800000 */
[----:B------:R-:W-:Y:S01]  /*0160*/  IMAD.MOV R9, RZ, RZ, -R7 ;  /* 0x000000ffff097224 */ /* 0x000fe200078e0a07 */
[----:B------:R-:W-:-:S04]  /*0170*/  PLOP3.LUT P0, PT, PT, PT, PT, 0x80, 0x8 ;  /* 0x000000000008781c */ /* 0x000fc80003f0f070 */
[----:B------:R-:W-:-:S13]  /*0180*/  ISETP.GT.AND P1, PT, R9, 0xc, PT ;  /* 0x0000000c0900780c */ /* 0x000fda0003f24270 */
[----:B------:R-:W-:Y:S05]  /*0190*/  @!P1 BRA `(.L_x_11) ;  /* 0x0000000400589947 */ /* 0x000fea0003800000 */
[----:B------:R-:W-:-:S13]  /*01a0*/  PLOP3.LUT P0, PT, PT, PT, PT, 0x8, 0x80 ;  /* 0x000000000080781c */ /* 0x000fda0003f0e170 */
.L_x_12:
[----:B------:R-:W2:Y:S02]  /*01b0*/  LDG.E R9, desc[UR6][R4.64+-0x8] ;  /* 0xfffff80604097981 */ /* 0x000ea4000c1e1900 */
[----:B--2---:R-:W-:-:S13]  /*01c0*/  ISETP.NE.AND P1, PT, R0, R9, PT ;  /* 0x000000090000720c */ /* 0x004fda0003f25270 */
[----:B------:R-:W2:Y:S02]  /*01d0*/  @!P1 LDG.E R9, desc[UR6][R2.64] ;  /* 0x0000000602099981 */ /* 0x000ea4000c1e1900 */
[----:B--2---:R-:W-:-:S05]  /*01e0*/  @!P1 VIADD R9, R9, 0x1 ;  /* 0x0000000109099836 */ /* 0x004fca0000000000 */
[----:B------:R0:W-:Y:S04]  /*01f0*/  @!P1 STG.E desc[UR6][R2.64], R9 ;  /* 0x0000000902009986 */ /* 0x0001e8000c101906 */
        /* <DEDUP_REMOVED lines=10> */
[----:B0-----:R-:W3:Y:S02]  /*02a0*/  LDG.E R9, desc[UR6][R4.64+0x4] ;  /* 0x0000040604097981 */ /* 0x001ee4000c1e1900 */
[----:B---3--:R-:W-:-:S13]  /*02b0*/  ISETP.NE.AND P1, PT, R0, R9, PT ;  /* 0x000000090000720c */ /* 0x008fda0003f25270 */
[----:B------:R-:W3:Y:S02]  /*02c0*/  @!P1 LDG.E R9, desc[UR6][R2.64] ;  /* 0x0000000602099981 */ /* 0x000ee4000c1e1900 */
[----:B---3--:R-:W-:-:S05]  /*02d0*/  @!P1 VIADD R9, R9, 0x1 ;  /* 0x0000000109099836 */ /* 0x008fca0000000000 */
[----:B------:R0:W-:Y:S04]  /*02e0*/  @!P1 STG.E desc[UR6][R2.64], R9 ;  /* 0x0000000902009986 */ /* 0x0001e8000c101906 */
[----:B-1----:R-:W3:Y:S02]  /*02f0*/  LDG.E R11, desc[UR6][R4.64+0x8] ;  /* 0x00000806040b7981 */ /* 0x002ee4000c1e1900 */
[----:B---3--:R-:W-:-:S13]  /*0300*/  ISETP.NE.AND P1, PT, R0, R11, PT ;  /* 0x0000000b0000720c */ /* 0x008fda0003f25270 */
[----:B------:R-:W3:Y:S02]  /*0310*/  @!P1 LDG.E R11, desc[UR6][R2.64] ;  /* 0x00000006020b9981 */ /* 0x000ee4000c1e1900 */
[----:B---3--:R-:W-:-:S05]  /*0320*/  @!P1 VIADD R11, R11, 0x1 ;  /* 0x000000010b0b9836 */ /* 0x008fca0000000000 */
[----:B------:R1:W-:Y:S04]  /*0330*/  @!P1 STG.E desc[UR6][R2.64], R11 ;  /* 0x0000000b02009986 */ /* 0x0003e8000c101906 */
[----:B--2---:R-:W2:Y:S02]  /*0340*/  LDG.E R13, desc[UR6][R4.64+0xc] ;  /* 0x00000c06040d7981 */ /* 0x004ea4000c1e1900 */
        /* <DEDUP_REMOVED lines=49> */
[----:B0-----:R-:W2:Y:S02]  /*0660*/  LDG.E R9, desc[UR6][R4.64+0x34] ;  /* 0x0000340604097981 */ /* 0x001ea4000c1e1900 */
[----:B--2---:R-:W-:-:S13]  /*0670*/  ISETP.NE.AND P1, PT, R0, R9, PT ;  /* 0x000000090000720c */ /* 0x004fda0003f25270 */
[----:B------:R-:W2:Y:S01]  /*0680*/  @!P1 LDG.E R9, desc[UR6][R2.64] ;  /* 0x0000000602099981 */ /* 0x000ea2000c1e1900 */
[----:B------:R-:W-:Y:S01]  /*0690*/  VIADD R7, R7, 0x10 ;  /* 0x0000001007077836 */ /* 0x000fe20000000000 */
[----:B------:R-:W-:-:S05]  /*06a0*/  IADD3 R4, P2, PT, R4, 0x40, RZ ;  /* 0x0000004004047810 */ /* 0x000fca0007f5e0ff */
[----:B------:R-:W-:Y:S02]  /*06b0*/  IMAD.X R5, RZ, RZ, R5, P2 ;  /* 0x000000ffff057224 */ /* 0x000fe400010e0605 */
[----:B--2---:R-:W-:-:S05]  /*06c0*/  @!P1 VIADD R9, R9, 0x1 ;  /* 0x0000000109099836 */ /* 0x004fca0000000000 */
[----:B------:R1:W-:Y:S01]  /*06d0*/  @!P1 STG.E desc[UR6][R2.64], R9 ;  /* 0x0000000902009986 */ /* 0x0003e2000c101906 */
[----:B------:R-:W-:-:S13]  /*06e0*/  ISETP.GE.AND P1, PT, R7, -0xc, PT ;  /* 0xfffffff40700780c */ /* 0x000fda0003f26270 */
[----:B-1----:R-:W-:Y:S05]  /*06f0*/  @!P1 BRA `(.L_x_12) ;  /* 0xfffffff800ac9947 */ /* 0x002fea000383ffff */
.L_x_11:
[----:B------:R-:W-:-:S05]  /*0700*/  IMAD.MOV R9, RZ, RZ, -R7 ;  /* 0x000000ffff097224 */ /* 0x000fca00078e0a07 */
[----:B------:R-:W-:-:S13]  /*0710*/  ISETP.GT.AND P1, PT, R9, 0x4, PT ;  /* 0x000000040900780c */ /* 0x000fda0003f24270 */
[----:B------:R-:W-:Y:S05]  /*0720*/  @!P1 BRA `(.L_x_13) ;  /* 0x0000000000bc9947 */ /* 0x000fea0003800000 */
        /* <DEDUP_REMOVED lines=22> */
[----:B------:R-:W2:Y:S01]  /*0890*/  @!P0 LDG.E R12, desc[UR6][R2.64] ;  /* 0x00000006020c8981 */ /* 0x000ea2000c1e1900 */
[----:B------:R-:W-:-:S05]  /*08a0*/  IADD3 R10, P1, PT, R4, 0x10, RZ ;  /* 0x00000010040a7810 */ /* 0x000fca0007f3e0ff */
[----:B------:R-:W-:Y:S02]  /*08b0*/  IMAD.X R11, RZ, RZ, R5, P1 ;  /* 0x000000ffff0b7224 */ /* 0x000fe400008e0605 */
[----:B--2---:R-:W-:-:S05]  /*08c0*/  @!P0 VIADD R13, R12, 0x1 ;  /* 0x000000010c0d8836 */ /* 0x004fca0000000000 */
[----:B------:R1:W-:Y:S04]  /*08d0*/  @!P0 STG.E desc[UR6][R2.64], R13 ;  /* 0x0000000d02008986 */ /* 0x0003e8000c101906 */
[----:B------:R-:W2:Y:S02]  /*08e0*/  LDG.E R15, desc[UR6][R10.64+-0x4] ;  /* 0xfffffc060a0f7981 */ /* 0x000ea4000c1e1900 */
[----:B--2---:R-:W-:-:S13]  /*08f0*/  ISETP.NE.AND P0, PT, R0, R15, PT ;  /* 0x0000000f0000720c */ /* 0x004fda0003f05270 */
[----:B------:R-:W0:Y:S02]  /*0900*/  @!P0 LDG.E R12, desc[UR6][R2.64] ;  /* 0x00000006020c8981 */ /* 0x000e24000c1e1900 */
[----:B0-----:R-:W-:-:S05]  /*0910*/  @!P0 VIADD R9, R12, 0x1 ;  /* 0x000000010c098836 */ /* 0x001fca0000000000 */
[----:B------:R-:W-:Y:S04]  /*0920*/  @!P0 STG.E desc[UR6][R2.64], R9 ;  /* 0x0000000902008986 */ /* 0x000fe8000c101906 */
[----:B------:R-:W2:Y:S02]  /*0930*/  LDG.E R5, desc[UR6][R10.64] ;  /* 0x000000060a057981 */ /* 0x000ea4000c1e1900 */
[----:B--2---:R-:W-:-:S13]  /*0940*/  ISETP.NE.AND P0, PT, R0, R5, PT ;  /* 0x000000050000720c */ /* 0x004fda0003f05270 */
[----:B------:R-:W2:Y:S02]  /*0950*/  @!P0 LDG.E R5, desc[UR6][R2.64] ;  /* 0x0000000602058981 */ /* 0x000ea4000c1e1900 */
[----:B--2---:R-:W-:-:S05]  /*0960*/  @!P0 VIADD R5, R5, 0x1 ;  /* 0x0000000105058836 */ /* 0x004fca0000000000 */
[----:B------:R0:W-:Y:S04]  /*0970*/  @!P0 STG.E desc[UR6][R2.64], R5 ;  /* 0x0000000502008986 */ /* 0x0001e8000c101906 */
[----:B-1----:R-:W2:Y:S02]  /*0980*/  LDG.E R13, desc[UR6][R10.64+0x4] ;  /* 0x000004060a0d7981 */ /* 0x002ea4000c1e1900 */
[----:B--2---:R-:W-:-:S13]  /*0990*/  ISETP.NE.AND P0, PT, R0, R13, PT ;  /* 0x0000000d0000720c */ /* 0x004fda0003f05270 */
[----:B------:R-:W2:Y:S01]  /*09a0*/  @!P0 LDG.E R13, desc[UR6][R2.64] ;  /* 0x00000006020d8981 */ /* 0x000ea2000c1e1900 */
[----:B------:R-:W-:Y:S01]  /*09b0*/  IADD3 R4, P1, PT, R10, 0x10, RZ ;  /* 0x000000100a047810 */ /* 0x000fe20007f3e0ff */
[----:B------:R-:W-:-:S04]  /*09c0*/  VIADD R7, R7, 0x4 ;  /* 0x0000000407077836 */ /* 0x000fc80000000000 */
[----:B------:R-:W-:Y:S02]  /*09d0*/  VIADD R7, R7, 0x4 ;  /* 0x0000000407077836 */ /* 0x000fe40000000000 */
[----:B0-----:R-:W-:Y:S02]  /*09e0*/  IMAD.X R5, RZ, RZ, R11, P1 ;  /* 0x000000ffff057224 */ /* 0x001fe400008e060b */
[----:B--2---:R-:W-:-:S05]  /*09f0*/  @!P0 VIADD R13, R13, 0x1 ;  /* 0x000000010d0d8836 */ /* 0x004fca0000000000 */
[----:B------:R0:W-:Y:S01]  /*0a00*/  @!P0 STG.E desc[UR6][R2.64], R13 ;  /* 0x0000000d02008986 */ /* 0x0001e2000c101906 */
[----:B------:R-:W-:-:S13]  /*0a10*/  PLOP3.LUT P0, PT, PT, PT, PT, 0x8, 0x80 ;  /* 0x000000000080781c */ /* 0x000fda0003f0e170 */
.L_x_13:
[----:B------:R-:W-:-:S13]  /*0a20*/  ISETP.NE.OR P0, PT, R7, RZ, P0 ;  /* 0x000000ff0700720c */ /* 0x000fda0000705670 */
[----:B------:R-:W-:Y:S05]  /*0a30*/  @!P0 BRA `(.L_x_14) ;  /* 0x0000000000648947 */ /* 0x000fea0003800000 */
.L_x_10:
        /* <DEDUP_REMOVED lines=17> */
[----:B------:R-:W3:Y:S01]  /*0b50*/  @!P0 LDG.E R9, desc[UR6][R2.64] ;  /* 0x0000000602098981 */ /* 0x000ee2000c1e1900 */
[----:B------:R-:W-:Y:S01]  /*0b60*/  VIADD R7, R7, 0x4 ;  /* 0x0000000407077836 */ /* 0x000fe20000000000 */
[----:B------:R-:W-:-:S05]  /*0b70*/  IADD3 R4, P1, PT, R4, 0x10, RZ ;  /* 0x0000001004047810 */ /* 0x000fca0007f3e0ff */
[----:B------:R-:W-:Y:S02]  /*0b80*/  IMAD.X R5, RZ, RZ, R5, P1 ;  /* 0x000000ffff057224 */ /* 0x000fe400008e0605 */
[----:B---3--:R-:W-:-:S05]  /*0b90*/  @!P0 VIADD R9, R9, 0x1 ;  /* 0x0000000109098836 */ /* 0x008fca0000000000 */
[----:B------:R2:W-:Y:S01]  /*0ba0*/  @!P0 STG.E desc[UR6][R2.64], R9 ;  /* 0x0000000902008986 */ /* 0x0005e2000c101906 */
[----:B------:R-:W-:-:S13]  /*0bb0*/  ISETP.NE.AND P0, PT, R7, RZ, PT ;  /* 0x000000ff0700720c */ /* 0x000fda0003f05270 */
[----:B--2---:R-:W-:Y:S05]  /*0bc0*/  @P0 BRA `(.L_x_10) ;  /* 0xfffffffc009c0947 */ /* 0x004fea000383ffff */
.L_x_14:
[----:B------:R-:W-:-:S07]  /*0bd0*/  IMAD.MOV.U32 R9, RZ, RZ, RZ ;  /* 0x000000ffff097224 */ /* 0x000fce00078e00ff */
.L_x_9:
[----:B------:R-:W-:-:S04]  /*0be0*/  LOP3.LUT R6, R6, 0x1, RZ, 0xc0, !PT ;  /* 0x0000000106067812 */ /* 0x000fc800078ec0ff */
[----:B------:R-:W-:-:S13]  /*0bf0*/  ISETP.NE.U32.AND P0, PT, R6, 0x1, PT ;  /* 0x000000010600780c */ /* 0x000fda0003f05070 */
[----:B------:R-:W-:Y:S05]  /*0c00*/  @P0 EXIT ;  /* 0x000000000000094d */ /* 0x000fea0003800000 */
[----:B------:R-:W1:Y:S02]  /*0c10*/  LDC.64 R4, c[0x0][0x380] ;  /* 0x0000e000ff047b82 */ /* 0x000e640000000a00 */
[----:B-1----:R-:W-:-:S04]  /*0c20*/  LEA R4, P0, R8, R4, 0x2 ;  /* 0x0000000408047211 */ /* 0x002fc800078010ff */
[----:B------:R-:W-:-:S06]  /*0c30*/  LEA.HI.X R5, R8, R5, R9, 0x2, P0 ;  /* 0x0000000508057211 */ /* 0x000fcc00000f1409 */
[----:B------:R-:W2:Y:S02]  /*0c40*/  LDG.E R5, desc[UR6][R4.64] ;  /* 0x0000000604057981 */ /* 0x000ea4000c1e1900 */
[----:B--2---:R-:W-:-:S13]  /*0c50*/  ISETP.NE.AND P0, PT, R0, R5, PT ;  /* 0x000000050000720c */ /* 0x004fda0003f05270 */
[----:B------:R-:W-:Y:S05]  /*0c60*/  @P0 EXIT ;  /* 0x000000000000094d */ /* 0x000fea0003800000 */
[----:B------:R-:W2:Y:S02]  /*0c70*/  LDG.E R5, desc[UR6][R2.64] ;  /* 0x0000000602057981 */ /* 0x000ea4000c1e1900 */
[----:B--2---:R-:W-:-:S05]  /*0c80*/  VIADD R5, R5, 0x1 ;  /* 0x0000000105057836 */ /* 0x004fca0000000000 */
[----:B------:R-:W-:Y:S01]  /*0c90*/  STG.E desc[UR6][R2.64], R5 ;  /* 0x0000000502007986 */ /* 0x000fe2000c101906 */
[----:B------:R-:W-:Y:S05]  /*0ca0*/  EXIT ;  /* 0x000000000000794d */ /* 0x000fea0003800000 */
.L_x_15:
        /* <DEDUP_REMOVED lines=13> */
.L_x_19:


//--------------------- .nv.shared.reserved.0     --------------------------
	.section	.nv.shared.reserved.0,"aw",@nobits
	.weak		__nv_reservedSMEM_offset_0_alias
	.size		__nv_reservedSMEM_offset_0_alias, 0, 64
	.other		__nv_reservedSMEM_offset_0_alias,@"STO_CUDA_RESERVED_SHARED STV_DEFAULT"
__nv_reservedSMEM_offset_0_alias:
	.zero		0
	.zero		64


//--------------------- .nv.global                --------------------------
	.section	.nv.global,"aw",@nobits
.nv.global:
	.type		_ZN34_INTERNAL_31a69002_4_k_cu_5de6cee56thrust24THRUST_300001_SM_1000_NS3seqE,@object
	.size		_ZN34_INTERNAL_31a69002_4_k_cu_5de6cee56thrust24THRUST_300001_SM_1000_NS3seqE,(_ZN34_INTERNAL_31a69002_4_k_cu_5de6cee54cuda3std3__48in_placeE - _ZN34_INTERNAL_31a69002_4_k_cu_5de6cee56thrust24THRUST_300001_SM_1000_NS3seqE)
_ZN34_INTERNAL_31a69002_4_k_cu_5de6cee56thrust24THRUST_300001_SM_1000_NS3seqE:
	.zero		1
	.type		_ZN34_INTERNAL_31a69002_4_k_cu_5de6cee54cuda3std3__48in_placeE,@object
	.size		_ZN34_INTERNAL_31a69002_4_k_cu_5de6cee54cuda3std3__48in_placeE,(_ZN34_INTERNAL_31a69002_4_k_cu_5de6cee54cuda3std6ranges3__45__cpo4sizeE - _ZN34_INTERNAL_31a69002_4_k_cu_5de6cee54cuda3std3__48in_placeE)
_ZN34_INTERNAL_31a69002_4_k_cu_5de6cee54cuda3std3__48in_placeE:
	.zero		1
	.type		_ZN34_INTERNAL_31a69002_4_k_cu_5de6cee54cuda3std6ranges3__45__cpo4sizeE,@object
	.size		_ZN34_INTERNAL_31a69002_4_k_cu_5de6cee54cuda3std6ranges3__45__cpo4sizeE,(_ZN34_INTERNAL_31a69002_4_k_cu_5de6cee56thrust24THRUST_300001_SM_1000_NS12placeholders2_3E - _ZN34_INTERNAL_31a69002_4_k_cu_5de6cee54cuda3std6ranges3__45__cpo4sizeE)
_ZN34_INTERNAL_31a69002_4_k_cu_5de6cee54cuda3std6ranges3__45__cpo4sizeE:
	.zero		1
	.type		_ZN34_INTERNAL_31a69002_4_k_cu_5de6cee56thrust24THRUST_300001_SM_1000_NS12placeholders2_3E,@object
	.size		_ZN34_INTERNAL_31a69002_4_k_cu_5de6cee56thrust24THRUST_300001_SM_1000_NS12placeholders2_3E,(_ZN34_INTERNAL_31a69002_4_k_cu_5de6cee54cuda3std3__45__cpo6cbeginE - _ZN34_INTERNAL_31a69002_4_k_cu_5de6cee56thrust24THRUST_300001_SM_1000_NS12placeholders2_3E)
_ZN34_INTERNAL_31a69002_4_k_cu_5de6cee56thrust24THRUST_300001_SM_1000_NS12placeholders2_3E:
	.zero		1
	.type		_ZN34_INTERNAL_31a69002_4_k_cu_5de6cee54cuda3std3__45__cpo6cbeginE,@object
	.size		_ZN34_INTERNAL_31a69002_4_k_cu_5de6cee54cuda3std3__45__cpo6cbeginE,(_ZN34_INTERNAL_31a69002_4_k_cu_5de6cee54cuda3std6ranges3__45__cpo6cbeginE - _ZN34_INTERNAL_31a69002_4_k_cu_5de6cee54cuda3std3__45__cpo6cbeginE)
_ZN34_INTERNAL_31a69002_4_k_cu_5de6cee54cuda3std3__45__cpo6cbeginE:
	.zero		1
	.type		_ZN34_INTERNAL_31a69002_4_k_cu_5de6cee54cuda3std6ranges3__45__cpo6cbeginE,@object
	.size		_ZN34_INTERNAL_31a69002_4_k_cu_5de6cee54cuda3std6ranges3__45__cpo6cbeginE,(_ZN34_INTERNAL_31a69002_4_k_cu_5de6cee56thrust24THRUST_300001_SM_1000_NS12placeholders2_7E - _ZN34_INTERNAL_31a69002_4_k_cu_5de6cee54cuda3std6ranges3__45__cpo6cbeginE)
_ZN34_INTERNAL_31a69002_4_k_cu_5de6cee54cuda3std6ranges3__45__cpo6cbeginE:
	.zero		1
	.type		_ZN34_INTERNAL_31a69002_4_k_cu_5de6cee56thrust24THRUST_300001_SM_1000_NS12placeholders2_7E,@object
	.size		_ZN34_INTERNAL_31a69002_4_k_cu_5de6cee56thrust24THRUST_300001_SM_1000_NS12placeholders2_7E,(_ZN34_INTERNAL_31a69002_4_k_cu_5de6cee54cuda3std3__45__cpo7crbeginE - _ZN34_INTERNAL_31a69002_4_k_cu_5de6cee56thrust24THRUST_300001_SM_1000_NS12placeholders2_7E)
_ZN34_INTERNAL_31a69002_4_k_cu_5de6cee56thrust24THRUST_300001_SM_1000_NS12placeholders2_7E:
	.zero		1
	.type		_ZN34_INTERNAL_31a69002_4_k_cu_5de6cee54cuda3std3__45__cpo7crbeginE,@object
	.size		_ZN34_INTERNAL_31a69002_4_k_cu_5de6cee54cuda3std3__45__cpo7crbeginE,(_ZN34_INTERNAL_31a69002_4_k_cu_5de6cee54cuda3std6ranges3__45__cpo4nextE - _ZN34_INTERNAL_31a69002_4_k_cu_5de6cee54cuda3std3__45__cpo7crbeginE)
_ZN34_INTERNAL_31a69002_4_k_cu_5de6cee54cuda3std3__45__cpo7crbeginE:
	.zero		1
	.type		_ZN34_INTERNAL_31a69002_4_k_cu_5de6cee54cuda3std6ranges3__45__cpo4nextE,@object
	.size		_ZN34_INTERNAL_31a69002_4_k_cu_5de6cee54cuda3std6ranges3__45__cpo4nextE,(_ZN34_INTERNAL_31a69002_4_k_cu_5de6cee54cuda3std6ranges3__45__cpo4swapE - _ZN34_INTERNAL_31a69002_4_k_cu_5de6cee54cuda3std6ranges3__45__cpo4nextE)
_ZN34_INTERNAL_31a69002_4_k_cu_5de6cee54cuda3std6ranges3__45__cpo4nextE:
	.zero		1
	.type		_ZN34_INTERNAL_31a69002_4_k_cu_5de6cee54cuda3std6ranges3__45__cpo4swapE,@object
	.size		_ZN34_INTERNAL_31a69002_4_k_cu_5de6cee54cuda3std6ranges3__45__cpo4swapE,(_ZN34_INTERNAL_31a69002_4_k_cu_5de6cee56thrust24THRUST_300001_SM_1000_NS8cuda_cub10par_nosyncE - _ZN34_INTERNAL_31a69002_4_k_cu_5de6cee54cuda3std6ranges3__45__cpo4swapE)
_ZN34_INTERNAL_31a69002_4_k_cu_5de6cee54cuda3std6ranges3__45__cpo4swapE:
	.zero		1
	.type		_ZN34_INTERNAL_31a69002_4_k_cu_5de6cee56thrust24THRUST_300001_SM_1000_NS8cuda_cub10par_nosyncE,@object
	.size		_ZN34_INTERNAL_31a69002_4_k_cu_5de6cee56thrust24THRUST_300001_SM_1000_NS8cuda_cub10par_nosyncE,(_ZN34_INTERNAL_31a69002_4_k_cu_5de6cee56thrust24THRUST_300001_SM_1000_NS12placeholders2_9E - _ZN34_INTERNAL_31a69002_4_k_cu_5de6cee56thrust24THRUST_300001_SM_1000_NS8cuda_cub10par_nosyncE)
_ZN34_INTERNAL_31a69002_4_k_cu_5de6cee56thrust24THRUST_300001_SM_1000_NS8cuda_cub10par_nosyncE:
	.zero		1
	.type		_ZN34_INTERNAL_31a69002_4_k_cu_5de6cee56thrust24THRUST_300001_SM_1000_NS12placeholders2_9E,@object
	.size		_ZN34_INTERNAL_31a69002_4_k_cu_5de6cee56thrust24THRUST_300001_SM_1000_NS12placeholders2_9E,(_ZN34_INTERNAL_31a69002_4_k_cu_5de6cee54cuda3std3__436_GLOBAL__N__31a69002_4_k_cu_5de6cee56ignoreE - _ZN34_INTERNAL_31a69002_4_k_cu_5de6cee56thrust24THRUST_300001_SM_1000_NS12placeholders2_9E)
_ZN34_INTERNAL_31a69002_4_k_cu_5de6cee56thrust24THRUST_300001_SM_1000_NS12placeholders2_9E:
	.zero		1
	.type		_ZN34_INTERNAL_31a69002_4_k_cu_5de6cee54cuda3std3__436_GLOBAL__N__31a69002_4_k_cu_5de6cee56ignoreE,@object
	.size		_ZN34_INTERNAL_31a69002_4_k_cu_5de6cee54cuda3std3__436_GLOBAL__N__31a69002_4_k_cu_5de6cee56ignoreE,(_ZN34_INTERNAL_31a69002_4_k_cu_5de6cee54cuda3std6ranges3__45__cpo4dataE - _ZN34_INTERNAL_31a69002_4_k_cu_5de6cee54cuda3std3__436_GLOBAL__N__31a69002_4_k_cu_5de6cee56ignoreE)
_ZN34_INTERNAL_31a69002_4_k_cu_5de6cee54cuda3std3__436_GLOBAL__N__31a69002_4_k_cu_5de6cee56ignoreE:
	.zero		1
	.type		_ZN34_INTERNAL_31a69002_4_k_cu_5de6cee54cuda3std6ranges3__45__cpo4dataE,@object
	.size		_ZN34_INTERNAL_31a69002_4_k_cu_5de6cee54cuda3std6ranges3__45__cpo4dataE,(_ZN34_INTERNAL_31a69002_4_k_cu_5de6cee56thrust24THRUST_300001_SM_1000_NS12placeholders2_1E - _ZN34_INTERNAL_31a69002_4_k_cu_5de6cee54cuda3std6ranges3__45__cpo4dataE)
_ZN34_INTERNAL_31a69002_4_k_cu_5de6cee54cuda3std6ranges3__45__cpo4dataE:
	.zero		1
	.type		_ZN34_INTERNAL_31a69002_4_k_cu_5de6cee56thrust24THRUST_300001_SM_1000_NS12placeholders2_1E,@object
	.size		_ZN34_INTERNAL_31a69002_4_k_cu_5de6cee56thrust24THRUST_300001_SM_1000_NS12placeholders2_1E,(_ZN34_INTERNAL_31a69002_4_k_cu_5de6cee54cuda3std3__45__cpo5beginE - _ZN34_INTERNAL_31a69002_4_k_cu_5de6cee56thrust24THRUST_300001_SM_1000_NS12placeholders2_1E)
_ZN34_INTERNAL_31a69002_4_k_cu_5de6cee56thrust24THRUST_300001_SM_1000_NS12placeholders2_1E:
	.zero		1
	.type		_ZN34_INTERNAL_31a69002_4_k_cu_5de6cee54cuda3std3__45__cpo5beginE,@object
	.size		_ZN34_INTERNAL_31a69002_4_k_cu_5de6cee54cuda3std3__45__cpo5beginE,(_ZN34_INTERNAL_31a69002_4_k_cu_5de6cee54cuda3std6ranges3__45__cpo5beginE - _ZN34_INTERNAL_31a69002_4_k_cu_5de6cee54cuda3std3__45__cpo5beginE)
_ZN34_INTERNAL_31a69002_4_k_cu_5de6cee54cuda3std3__45__cpo5beginE:
	.zero		1
	.type		_ZN34_INTERNAL_31a69002_4_k_cu_5de6cee54cuda3std6ranges3__45__cpo5beginE,@object
	.size		_ZN34_INTERNAL_31a69002_4_k_cu_5de6cee54cuda3std6ranges3__45__cpo5beginE,(_ZN34_INTERNAL_31a69002_4_k_cu_5de6cee56thrust24THRUST_300001_SM_1000_NS12placeholders2_5E - _ZN34_INTERNAL_31a69002_4_k_cu_5de6cee54cuda3std6ranges3__45__cpo5beginE)
_ZN34_INTERNAL_31a69002_4_k_cu_5de6cee54cuda3std6ranges3__45__cpo5beginE:
	.zero		1
	.type		_ZN34_INTERNAL_31a69002_4_k_cu_5de6cee56thrust24THRUST_300001_SM_1000_NS12placeholders2_5E,@object
	.size		_ZN34_INTERNAL_31a69002_4_k_cu_5de6cee56thrust24THRUST_300001_SM_1000_NS12placeholders2_5E,(_ZN34_INTERNAL_31a69002_4_k_cu_5de6cee54cuda3std3__45__cpo6rbeginE - _ZN34_INTERNAL_31a69002_4_k_cu_5de6cee56thrust24THRUST_300001_SM_1000_NS12placeholders2_5E)
_ZN34_INTERNAL_31a69002_4_k_cu_5de6cee56thrust24THRUST_300001_SM_1000_NS12placeholders2_5E:
	.zero		1
	.type		_ZN34_INTERNAL_31a69002_4_k_cu_5de6cee54cuda3std3__45__cpo6rbeginE,@object
	.size		_ZN34_INTERNAL_31a69002_4_k_cu_5de6cee54cuda3std3__45__cpo6rbeginE,(_ZN34_INTERNAL_31a69002_4_k_cu_5de6cee54cuda3std6ranges3__45__cpo7advanceE - _ZN34_INTERNAL_31a69002_4_k_cu_5de6cee54cuda3std3__45__cpo6rbeginE)
_ZN34_INTERNAL_31a69002_4_k_cu_5de6cee54cuda3std3__45__cpo6rbeginE:
	.zero		1
	.type		_ZN34_INTERNAL_31a69002_4_k_cu_5de6cee54cuda3std6ranges3__45__cpo7advanceE,@object
	.size		_ZN34_INTERNAL_31a69002_4_k_cu_5de6cee54cuda3std6ranges3__45__cpo7advanceE,(_ZN34_INTERNAL_31a69002_4_k_cu_5de6cee54cuda3std3__47nulloptE - _ZN34_INTERNAL_31a69002_4_k_cu_5de6cee54cuda3std6ranges3__45__cpo7advanceE)
_ZN34_INTERNAL_31a69002_4_k_cu_5de6cee54cuda3std6ranges3__45__cpo7advanceE:
	.zero		1
	.type		_ZN34_INTERNAL_31a69002_4_k_cu_5de6cee54cuda3std3__47nulloptE,@object
	.size		_ZN34_INTERNAL_31a69002_4_k_cu_5de6cee54cuda3std3__47nulloptE,(_ZN34_INTERNAL_31a69002_4_k_cu_5de6cee54cuda3std6ranges3__45__cpo8distanceE - _ZN34_INTERNAL_31a69002_4_k_cu_5de6cee54cuda3std3__47nulloptE)
_ZN34_INTERNAL_31a69002_4_k_cu_5de6cee54cuda3std3__47nulloptE:
	.zero		1
	.type		_ZN34_INTERNAL_31a69002_4_k_cu_5de6cee54cuda3std6ranges3__45__cpo8distanceE,@object
	.size		_ZN34_INTERNAL_31a69002_4_k_cu_5de6cee54cuda3std6ranges3__45__cpo8distanceE,(_ZN34_INTERNAL_31a69002_4_k_cu_5de6cee56thrust24THRUST_300001_SM_1000_NS12placeholders3_10E - _ZN34_INTERNAL_31a69002_4_k_cu_5de6cee54cuda3std6ranges3__45__cpo8distanceE)
_ZN34_INTERNAL_31a69002_4_k_cu_5de6cee54cuda3std6ranges3__45__cpo8distanceE:
	.zero		1
	.type		_ZN34_INTERNAL_31a69002_4_k_cu_5de6cee56thrust24THRUST_300001_SM_1000_NS12placeholders3_10E,@object
	.size		_ZN34_INTERNAL_31a69002_4_k_cu_5de6cee56thrust24THRUST_300001_SM_1000_NS12placeholders3_10E,(_ZN34_INTERNAL_31a69002_4_k_cu_5de6cee54cuda3std3__419piecewise_constructE - _ZN34_INTERNAL_31a69002_4_k_cu_5de6cee56thrust24THRUST_300001_SM_1000_NS12placeholders3_10E)
_ZN34_INTERNAL_31a69002_4_k_cu_5de6cee56thrust24THRUST_300001_SM_1000_NS12placeholders3_10E:
	.zero		1
	.type		_ZN34_INTERNAL_31a69002_4_k_cu_5de6cee54cuda3std3__419piecewise_constructE,@object
	.size		_ZN34_INTERNAL_31a69002_4_k_cu_5de6cee54cuda3std3__419piecewise_constructE,(_ZN34_INTERNAL_31a69002_4_k_cu_5de6cee54cuda3std6ranges3__45__cpo5cdataE - _ZN34_INTERNAL_31a69002_4_k_cu_5de6cee54cuda3std3__419piecewise_constructE)
_ZN34_INTERNAL_31a69002_4_k_cu_5de6cee54cuda3std3__419piecewise_constructE:
	.zero		1
	.type		_ZN34_INTERNAL_31a69002_4_k_cu_5de6cee54cuda3std6ranges3__45__cpo5cdataE,@object
	.size		_ZN34_INTERNAL_31a69002_4_k_cu_5de6cee54cuda3std6ranges3__45__cpo5cdataE,(_ZN34_INTERNAL_31a69002_4_k_cu_5de6cee56thrust24THRUST_300001_SM_1000_NS12placeholders2_2E - _ZN34_INTERNAL_31a69002_4_k_cu_5de6cee54cuda3std6ranges3__45__cpo5cdataE)
_ZN34_INTERNAL_31a69002_4_k_cu_5de6cee54cuda3std6ranges3__45__cpo5cdataE:
	.zero		1
	.type		_ZN34_INTERNAL_31a69002_4_k_cu_5de6cee56thrust24THRUST_300001_SM_1000_NS12placeholders2_2E,@object
	.size		_ZN34_INTERNAL_31a69002_4_k_cu_5de6cee56thrust24THRUST_300001_SM_1000_NS12placeholders2_2E,(_ZN34_INTERNAL_31a69002_4_k_cu_5de6cee54cuda3std3__45__cpo3endE - _ZN34_INTERNAL_31a69002_4_k_cu_5de6cee56thrust24THRUST_300001_SM_1000_NS12placeholders2_2E)
_ZN34_INTERNAL_31a69002_4_k_cu_5de6cee56thrust24THRUST_300001_SM_1000_NS12placeholders2_2E:
	.zero		1
	.type		_ZN34_INTERNAL_31a69002_4_k_cu_5de6cee54cuda3std3__45__cpo3endE,@object
	.size		_ZN34_INTERNAL_31a69002_4_k_cu_5de6cee54cuda3std3__45__cpo3endE,(_ZN34_INTERNAL_31a69002_4_k_cu_5de6cee54cuda3std6ranges3__45__cpo3endE - _ZN34_INTERNAL_31a69002_4_k_cu_5de6cee54cuda3std3__45__cpo3endE)
_ZN34_INTERNAL_31a69002_4_k_cu_5de6cee54cuda3std3__45__cpo3endE:
	.zero		1
	.type		_ZN34_INTERNAL_31a69002_4_k_cu_5de6cee54cuda3std6ranges3__45__cpo3endE,@object
	.size		_ZN34_INTERNAL_31a69002_4_k_cu_5de6cee54cuda3std6ranges3__45__cpo3endE,(_ZN34_INTERNAL_31a69002_4_k_cu_5de6cee56thrust24THRUST_300001_SM_1000_NS12placeholders2_6E - _ZN34_INTERNAL_31a69002_4_k_cu_5de6cee54cuda3std6ranges3__45__cpo3endE)
_ZN34_INTERNAL_31a69002_4_k_cu_5de6cee54cuda3std6ranges3__45__cpo3endE:
	.zero		1
	.type		_ZN34_INTERNAL_31a69002_4_k_cu_5de6cee56thrust24THRUST_300001_SM_1000_NS12placeholders2_6E,@object
	.size		_ZN34_INTERNAL_31a69002_4_k_cu_5de6cee56thrust24THRUST_300001_SM_1000_NS12placeholders2_6E,(_ZN34_INTERNAL_31a69002_4_k_cu_5de6cee54cuda3std3__45__cpo4rendE - _ZN34_INTERNAL_31a69002_4_k_cu_5de6cee56thrust24THRUST_300001_SM_1000_NS12placeholders2_6E)
_ZN34_INTERNAL_31a69002_4_k_cu_5de6cee56thrust24THRUST_300001_SM_1000_NS12placeholders2_6E:
	.zero		1
	.type		_ZN34_INTERNAL_31a69002_4_k_cu_5de6cee54cuda3std3__45__cpo4rendE,@object
	.size		_ZN34_INTERNAL_31a69002_4_k_cu_5de6cee54cuda3std3__45__cpo4rendE,(_ZN34_INTERNAL_31a69002_4_k_cu_5de6cee54cuda3std6ranges3__45__cpo9iter_swapE - _ZN34_INTERNAL_31a69002_4_k_cu_5de6cee54cuda3std3__45__cpo4rendE)
_ZN34_INTERNAL_31a69002_4_k_cu_5de6cee54cuda3std3__45__cpo4rendE:
	.zero		1
	.type		_ZN34_INTERNAL_31a69002_4_k_cu_5de6cee54cuda3std6ranges3__45__cpo9iter_swapE,@object
	.size		_ZN34_INTERNAL_31a69002_4_k_cu_5de6cee54cuda3std6ranges3__45__cpo9iter_swapE,(_ZN34_INTERNAL_31a69002_4_k_cu_5de6cee54cuda3std3__48unexpectE - _ZN34_INTERNAL_31a69002_4_k_cu_5de6cee54cuda3std6ranges3__45__cpo9iter_swapE)
_ZN34_INTERNAL_31a69002_4_k_cu_5de6cee54cuda3std6ranges3__45__cpo9iter_swapE:
	.zero		1
	.type		_ZN34_INTERNAL_31a69002_4_k_cu_5de6cee54cuda3std3__48unexpectE,@object
	.size		_ZN34_INTERNAL_31a69002_4_k_cu_5de6cee54cuda3std3__48unexpectE,(_ZN34_INTERNAL_31a69002_4_k_cu_5de6cee56thrust24THRUST_300001_SM_1000_NS8cuda_cub3parE - _ZN34_INTERNAL_31a69002_4_k_cu_5de6cee54cuda3std3__48unexpectE)
_ZN34_INTERNAL_31a69002_4_k_cu_5de6cee54cuda3std3__48unexpectE:
	.zero		1
	.type		_ZN34_INTERNAL_31a69002_4_k_cu_5de6cee56thrust24THRUST_300001_SM_1000_NS8cuda_cub3parE,@object
	.size		_ZN34_INTERNAL_31a69002_4_k_cu_5de6cee56thrust24THRUST_300001_SM_1000_NS8cuda_cub3parE,(_ZN34_INTERNAL_31a69002_4_k_cu_5de6cee56thrust24THRUST_300001_SM_1000_NS12placeholders2_4E - _ZN34_INTERNAL_31a69002_4_k_cu_5de6cee56thrust24THRUST_300001_SM_1000_NS8cuda_cub3parE)
_ZN34_INTERNAL_31a69002_4_k_cu_5de6cee56thrust24THRUST_300001_SM_1000_NS8cuda_cub3parE:
	.zero		1
	.type		_ZN34_INTERNAL_31a69002_4_k_cu_5de6cee56thrust24THRUST_300001_SM_1000_NS12placeholders2_4E,@object
	.size		_ZN34_INTERNAL_31a69002_4_k_cu_5de6cee56thrust24THRUST_300001_SM_1000_NS12placeholders2_4E,(_ZN34_INTERNAL_31a69002_4_k_cu_5de6cee54cuda3std3__45__cpo4cendE - _ZN34_INTERNAL_31a69002_4_k_cu_5de6cee56thrust24THRUST_300001_SM_1000_NS12placeholders2_4E)
_ZN34_INTERNAL_31a69002_4_k_cu_5de6cee56thrust24THRUST_300001_SM_1000_NS12placeholders2_4E:
	.zero		1
	.type		_ZN34_INTERNAL_31a69002_4_k_cu_5de6cee54cuda3std3__45__cpo4cendE,@object
	.size		_ZN34_INTERNAL_31a69002_4_k_cu_5de6cee54cuda3std3__45__cpo4cendE,(_ZN34_INTERNAL_31a69002_4_k_cu_5de6cee54cuda3std6ranges3__45__cpo4cendE - _ZN34_INTERNAL_31a69002_4_k_cu_5de6cee54cuda3std3__45__cpo4cendE)
_ZN34_INTERNAL_31a69002_4_k_cu_5de6cee54cuda3std3__45__cpo4cendE:
	.zero		1
	.type		_ZN34_INTERNAL_31a69002_4_k_cu_5de6cee54cuda3std6ranges3__45__cpo4cendE,@object
	.size		_ZN34_INTERNAL_31a69002_4_k_cu_5de6cee54cuda3std6ranges3__45__cpo4cendE,(_ZN34_INTERNAL_31a69002_4_k_cu_5de6cee54cuda3std3__420unreachable_sentinelE - _ZN34_INTERNAL_31a69002_4_k_cu_5de6cee54cuda3std6ranges3__45__cpo4cendE)
_ZN34_INTERNAL_31a69002_4_k_cu_5de6cee54cuda3std6ranges3__45__cpo4cendE:
	.zero		1
	.type		_ZN34_INTERNAL_31a69002_4_k_cu_5de6cee54cuda3std3__420unreachable_sentinelE,@object
	.size		_ZN34_INTERNAL_31a69002_4_k_cu_5de6cee54cuda3std3__420unreachable_sentinelE,(_ZN34_INTERNAL_31a69002_4_k_cu_5de6cee54cuda3std6ranges3__45__cpo5ssizeE - _ZN34_INTERNAL_31a69002_4_k_cu_5de6cee54cuda3std3__420unreachable_sentinelE)
_ZN34_INTERNAL_31a69002_4_k_cu_5de6cee54cuda3std3__420unreachable_sentinelE:
	.zero		1
	.type		_ZN34_INTERNAL_31a69002_4_k_cu_5de6cee54cuda3std6ranges3__45__cpo5ssizeE,@object
	.size		_ZN34_INTERNAL_31a69002_4_k_cu_5de6cee54cuda3std6ranges3__45__cpo5ssizeE,(_ZN34_INTERNAL_31a69002_4_k_cu_5de6cee56thrust24THRUST_300001_SM_1000_NS12placeholders2_8E - _ZN34_INTERNAL_31a69002_4_k_cu_5de6cee54cuda3std6ranges3__45__cpo5ssizeE)
_ZN34_INTERNAL_31a69002_4_k_cu_5de6cee54cuda3std6ranges3__45__cpo5ssizeE:
	.zero		1
	.type		_ZN34_INTERNAL_31a69002_4_k_cu_5de6cee56thrust24THRUST_300001_SM_1000_NS12placeholders2_8E,@object
	.size		_ZN34_INTERNAL_31a69002_4_k_cu_5de6cee56thrust24THRUST_300001_SM_1000_NS12placeholders2_8E,(_ZN34_INTERNAL_31a69002_4_k_cu_5de6cee54cuda3std3__45__cpo5crendE - _ZN34_INTERNAL_31a69002_4_k_cu_5de6cee56thrust24THRUST_300001_SM_1000_NS12placeholders2_8E)
_ZN34_INTERNAL_31a69002_4_k_cu_5de6cee56thrust24THRUST_300001_SM_1000_NS12placeholders2_8E:
	.zero		1
	.type		_ZN34_INTERNAL_31a69002_4_k_cu_5de6cee54cuda3std3__45__cpo5crendE,@object
	.size		_ZN34_INTERNAL_31a69002_4_k_cu_5de6cee54cuda3std3__45__cpo5crendE,(_ZN34_INTERNAL_31a69002_4_k_cu_5de6cee54cuda3std6ranges3__45__cpo4prevE - _ZN34_INTERNAL_31a69002_4_k_cu_5de6cee54cuda3std3__45__cpo5crendE)
_ZN34_INTERNAL_31a69002_4_k_cu_5de6cee54cuda3std3__45__cpo5crendE:
	.zero		1
	.type		_ZN34_INTERNAL_31a69002_4_k_cu_5de6cee54cuda3std6ranges3__45__cpo4prevE,@object
	.size		_ZN34_INTERNAL_31a69002_4_k_cu_5de6cee54cuda3std6ranges3__45__cpo4prevE,(_ZN34_INTERNAL_31a69002_4_k_cu_5de6cee54cuda3std6ranges3__45__cpo9iter_moveE - _ZN34_INTERNAL_31a69002_4_k_cu_5de6cee54cuda3std6ranges3__45__cpo4prevE)
_ZN34_INTERNAL_31a69002_4_k_cu_5de6cee54cuda3std6ranges3__45__cpo4prevE:
	.zero		1
	.type		_ZN34_INTERNAL_31a69002_4_k_cu_5de6cee54cuda3std6ranges3__45__cpo9iter_moveE,@object
	.size		_ZN34_INTERNAL_31a69002_4_k_cu_5de6cee54cuda3std6ranges3__45__cpo9iter_moveE,(_ZN34_INTERNAL_31a69002_4_k_cu_5de6cee56thrust24THRUST_300001_SM_1000_NS6system6detail10sequential3seqE - _ZN34_INTERNAL_31a69002_4_k_cu_5de6cee54cuda3std6ranges3__45__cpo9iter_moveE)
_ZN34_INTERNAL_31a69002_4_k_cu_5de6cee54cuda3std6ranges3__45__cpo9iter_moveE:
	.zero		1
	.type		_ZN34_INTERNAL_31a69002_4_k_cu_5de6cee56thrust24THRUST_300001_SM_1000_NS6system6detail10sequential3seqE,@object
	.size		_ZN34_INTERNAL_31a69002_4_k_cu_5de6cee56thrust24THRUST_300001_SM_1000_NS6system6detail10sequential3seqE,(.L_31 - _ZN34_INTERNAL_31a69002_4_k_cu_5de6cee56thrust24THRUST_300001_SM_1000_NS6system6detail10sequential3seqE)
_ZN34_INTERNAL_31a69002_4_k_cu_5de6cee56thrust24THRUST_300001_SM_1000_NS6system6detail10sequential3seqE:
	.zero		1
.L_31:


//--------------------- .nv.constant0._ZN3cub18CUB_300001_SM_10006detail11EmptyKernelIvEEvv --------------------------
	.section	.nv.constant0._ZN3cub18CUB_300001_SM_10006detail11EmptyKernelIvEEvv,"a",@progbits
	.sectionflags	@""
	.align	4
.nv.constant0._ZN3cub18CUB_300001_SM_10006detail11EmptyKernelIvEEvv:
	.zero		896


//--------------------- .nv.constant0._Z14find_posteriorPiS_Pd --------------------------
	.section	.nv.constant0._Z14find_posteriorPiS_Pd,"a",@progbits
	.sectionflags	@""
	.align	4
.nv.constant0._Z14find_posteriorPiS_Pd:
	.zero		920


//--------------------- .nv.constant0._Z11term_ClassNPiS_i --------------------------
	.section	.nv.constant0._Z11term_ClassNPiS_i,"a",@progbits
	.sectionflags	@""
	.align	4
.nv.constant0._Z11term_ClassNPiS_i:
	.zero		916


//--------------------- SYMBOLS --------------------------

	.type		.nv.reservedSmem.offset0,@object
	.size		.nv.reservedSmem.offset0,0x4
